	.target	sm_90a

	.elftype	@"ET_EXEC"


//--------------------- .note.nv.tkinfo           --------------------------
	.section	.note.nv.tkinfo,"",@"SHT_NOTE"
	.sectionflags	@"SHF_NOTE_NV_TKINFO"
	.tkinfo
        /*0018*/ 	.word	0x00000002
        /*0030*/ 	.string	""
        /*0030*/ 	.string	"ptxas"
        /*0030*/ 	.string	"Cuda compilation tools, release 13.0, V13.0.88"
        /*0030*/ 	.string	"Build cuda_13.0.r13.0/compiler.36424714_0"
        /*0030*/ 	.string	"-arch sm_90a -m 64 "



//--------------------- .note.nv.cuinfo           --------------------------
	.section	.note.nv.cuinfo,"",@"SHT_NOTE"
	.sectionflags	@"SHF_NOTE_NV_CUINFO"
        /*0018*/ 	.short	0x0002
        /*001a*/ 	.short	0x005a
        /*001c*/ 	.short	0x0082
	.zero		2


//--------------------- .nv.info                  --------------------------
	.section	.nv.info,"",@"SHT_CUDA_INFO"
	.align	4


	//----- nvinfo : EIATTR_REGCOUNT
	.align		4
        /*0000*/ 	.byte	0x04, 0x2f
        /*0002*/ 	.short	(.L_15 - .L_14)
	.align		4
.L_14:
        /*0004*/ 	.word	index@(_ZN7cutlass13device_kernelINS_4fmha6kernel28FmhaKernelTmaWarpSpecializedINS1_10collective33FmhaBwdMainloopTmaWarpSpecializedINS_6half_tEfN4cute5tupleIJNS7_1CILi128EEESA_NS9_ILi64EEEEEENS4_16FusionBwdAdapterINS4_13DefaultFusionEEEJEEENS4_17FmhaBwdEpilogueKVIS6_fNS8_IJSB_SB_SA_EEEEENS2_23TileSchedulerBwdAdapterINS2_23IndividualTileSchedulerEEEJEEEEEvNT_6ParamsE)
        /*0008*/ 	.word	0x000000a8


	//----- nvinfo : EIATTR_FRAME_SIZE
	.align		4
.L_15:
        /*000c*/ 	.byte	0x04, 0x11
        /*000e*/ 	.short	(.L_17 - .L_16)
	.align		4
.L_16:
        /*0010*/ 	.word	index@(_ZN7cutlass13device_kernelINS_4fmha6kernel28FmhaKernelTmaWarpSpecializedINS1_10collective33FmhaBwdMainloopTmaWarpSpecializedINS_6half_tEfN4cute5tupleIJNS7_1CILi128EEESA_NS9_ILi64EEEEEENS4_16FusionBwdAdapterINS4_13DefaultFusionEEEJEEENS4_17FmhaBwdEpilogueKVIS6_fNS8_IJSB_SB_SA_EEEEENS2_23TileSchedulerBwdAdapterINS2_23IndividualTileSchedulerEEEJEEEEEvNT_6ParamsE)
        /*0014*/ 	.word	0x00000100


	//----- nvinfo : EIATTR_MIN_STACK_SIZE
	.align		4
.L_17:
        /*0018*/ 	.byte	0x04, 0x12
        /*001a*/ 	.short	(.L_19 - .L_18)
	.align		4
.L_18:
        /*001c*/ 	.word	index@(_ZN7cutlass13device_kernelINS_4fmha6kernel28FmhaKernelTmaWarpSpecializedINS1_10collective33FmhaBwdMainloopTmaWarpSpecializedINS_6half_tEfN4cute5tupleIJNS7_1CILi128EEESA_NS9_ILi64EEEEEENS4_16FusionBwdAdapterINS4_13DefaultFusionEEEJEEENS4_17FmhaBwdEpilogueKVIS6_fNS8_IJSB_SB_SA_EEEEENS2_23TileSchedulerBwdAdapterINS2_23IndividualTileSchedulerEEEJEEEEEvNT_6ParamsE)
        /*0020*/ 	.word	0x00000100
.L_19:


//--------------------- .nv.compat                --------------------------
	.section	.nv.compat,"",@"SHT_CUDA_COMPAT_INFO"
	.align	4
        /*0000*/ 	.byte	0x02, 0x09, 0x01, 0x00, 0x02, 0x02, 0x04, 0x00, 0x02, 0x05, 0x05, 0x00, 0x03, 0x07, 0x01, 0x01
        /*0010*/ 	.byte	0x02, 0x03, 0x01, 0x00, 0x02, 0x06, 0x01, 0x00, 0x04, 0x0b, 0x08, 0x00, 0x00, 0x00, 0x00, 0x00
        /*0020*/ 	.byte	0x00, 0x00, 0x00, 0x00


//--------------------- .nv.info._ZN7cutlass13device_kernelINS_4fmha6kernel28FmhaKernelTmaWarpSpecializedINS1_10collective33FmhaBwdMainloopTmaWarpSpecializedINS_6half_tEfN4cute5tupleIJNS7_1CILi128EEESA_NS9_ILi64EEEEEENS4_16FusionBwdAdapterINS4_13DefaultFusionEEEJEEENS4_17FmhaBwdEpilogueKVIS6_fNS8_IJSB_SB_SA_EEEEENS2_23TileSchedulerBwdAdapterINS2_23IndividualTileSchedulerEEEJEEEEEvNT_6ParamsE --------------------------
	.section	.nv.info._ZN7cutlass13device_kernelINS_4fmha6kernel28FmhaKernelTmaWarpSpecializedINS1_10collective33FmhaBwdMainloopTmaWarpSpecializedINS_6half_tEfN4cute5tupleIJNS7_1CILi128EEESA_NS9_ILi64EEEEEENS4_16FusionBwdAdapterINS4_13DefaultFusionEEEJEEENS4_17FmhaBwdEpilogueKVIS6_fNS8_IJSB_SB_SA_EEEEENS2_23TileSchedulerBwdAdapterINS2_23IndividualTileSchedulerEEEJEEEEEvNT_6ParamsE,"",@"SHT_CUDA_INFO"
	.sectionflags	@""
	.align	4


	//----- nvinfo : EIATTR_CUDA_API_VERSION
	.align		4
        /*0000*/ 	.byte	0x04, 0x37
        /*0002*/ 	.short	(.L_21 - .L_20)
.L_20:
        /*0004*/ 	.word	0x00000082


	//----- nvinfo : EIATTR_KPARAM_INFO
	.align		4
.L_21:
        /*0008*/ 	.byte	0x04, 0x17
        /*000a*/ 	.short	(.L_23 - .L_22)
.L_22:
        /*000c*/ 	.word	0x00000000
        /*0010*/ 	.short	0x0000
        /*0012*/ 	.short	0x0070
        /*0014*/ 	.byte	0x00, 0xf0, 0x01, 0x3a


	//----- nvinfo : EIATTR_SPARSE_MMA_MASK
	.align		4
.L_23:
        /*0018*/ 	.byte	0x03, 0x50
        /*001a*/ 	.short	0x0000


	//----- nvinfo : EIATTR_MAXREG_COUNT
	.align		4
        /*001c*/ 	.byte	0x03, 0x1b
        /*001e*/ 	.short	0x00a8


	//----- nvinfo : EIATTR_NUM_BARRIERS
	.align		4
        /*0020*/ 	.byte	0x02, 0x4c
        /*0022*/ 	.byte	0x02
	.zero		1


	//----- nvinfo : EIATTR_EXTERNS
	.align		4
        /*0024*/ 	.byte	0x04, 0x0f
        /*0026*/ 	.short	(.L_25 - .L_24)


	//   ....[0]....
	.align		4
.L_24:
        /*0028*/ 	.word	index@(__assertfail)


	//----- nvinfo : EIATTR_MERCURY_ISA_VERSION
	.align		4
.L_25:
        /*002c*/ 	.byte	0x03, 0x5f
        /*002e*/ 	.short	0x0101


	//----- nvinfo : EIATTR_INT_WARP_WIDE_INSTR_OFFSETS
	.align		4
        /*0030*/ 	.byte	0x04, 0x31
        /*0032*/ 	.short	(.L_27 - .L_26)


	//   ....[0]....
.L_26:
        /*0034*/ 	.word	0x000007e0


	//   ....[1]....
        /*0038*/ 	.word	0x000007f0


	//   ....[2]....
        /*003c*/ 	.word	0x00000800


	//   ....[3]....
        /*0040*/ 	.word	0x00000810


	//   ....[4]....
        /*0044*/ 	.word	0x00000820


	//----- nvinfo : EIATTR_COOP_GROUP_MASK_REGIDS
	.align		4
.L_27:
        /*0048*/ 	.byte	0x04, 0x29
        /*004a*/ 	.short	(.L_29 - .L_28)


	//   ....[0]....
.L_28:
        /*004c*/ 	.word	0xffffffff


	//   ....[1]....
        /*0050*/ 	.word	0xffffffff


	//   ....[2]....
        /*0054*/ 	.word	0xffffffff


	//   ....[3]....
        /*0058*/ 	.word	0xffffffff


	//   ....[4]....
        /*005c*/ 	.word	0xffffffff


	//   ....[5]....
        /*0060*/ 	.word	0xffffffff


	//----- nvinfo : EIATTR_COOP_GROUP_INSTR_OFFSETS
	.align		4
.L_29:
        /*0064*/ 	.byte	0x04, 0x28
        /*0066*/ 	.short	(.L_31 - .L_30)


	//   ....[0]....
.L_30:
        /*0068*/ 	.word	0x00000060


	//   ....[1]....
        /*006c*/ 	.word	0x00000090


	//   ....[2]....
        /*0070*/ 	.word	0x00000250


	//   ....[3]....
        /*0074*/ 	.word	0x00000480


	//   ....[4]....
        /*0078*/ 	.word	0x00000620


	//   ....[5]....
        /*007c*/ 	.word	0x00000780


	//----- nvinfo : EIATTR_REG_RECONFIG
	.align		4
.L_31:
        /*0080*/ 	.byte	0x01, 0x54
	.zero		2


	//----- nvinfo : EIATTR_SYSCALL_OFFSETS
	.align		4
        /*0084*/ 	.byte	0x04, 0x46
        /*0086*/ 	.short	(.L_33 - .L_32)


	//   ....[0]....
.L_32:
        /*0088*/ 	.word	0x00007750


	//   ....[1]....
        /*008c*/ 	.word	0x000078a0


	//   ....[2]....
        /*0090*/ 	.word	0x00007f10


	//   ....[3]....
        /*0094*/ 	.word	0x00008040


	//----- nvinfo : EIATTR_MBARRIER_INSTR_OFFSETS
	.align		4
.L_33:
        /*0098*/ 	.byte	0x04, 0x39
        /*009a*/ 	.short	(.L_35 - .L_34)


	//   ....[0]....
.L_34:
        /*009c*/ 	.word	0x000003f0
        /*00a0*/ 	.word	0x000000ff
        /*00a4*/ 	.word	0x00030840
        /*00a8*/ 	.short	0x0100
        /*00aa*/ 	.byte	0x06
	.zero		1


	//   ....[1]....
        /*00ac*/ 	.word	0x00000400
        /*00b0*/ 	.word	0x000000ff
        /*00b4*/ 	.word	0x00030860
        /*00b8*/ 	.short	0x0100
        /*00ba*/ 	.byte	0x06
	.zero		1


	//   ....[2]....
        /*00bc*/ 	.word	0x00000410
        /*00c0*/ 	.word	0x000000ff
        /*00c4*/ 	.word	0x00030848
        /*00c8*/ 	.short	0x0100
        /*00ca*/ 	.byte	0x06
	.zero		1


	//   ....[3]....
        /*00cc*/ 	.word	0x00000420
        /*00d0*/ 	.word	0x000000ff
        /*00d4*/ 	.word	0x00030868
        /*00d8*/ 	.short	0x0100
        /*00da*/ 	.byte	0x06
	.zero		1


	//   ....[4]....
        /*00dc*/ 	.word	0x00000430
        /*00e0*/ 	.word	0x000000ff
        /*00e4*/ 	.word	0x00030850
        /*00e8*/ 	.short	0x0100
        /*00ea*/ 	.byte	0x06
	.zero		1


	//   ....[5]....
        /*00ec*/ 	.word	0x00000440
        /*00f0*/ 	.word	0x000000ff
        /*00f4*/ 	.word	0x00030870
        /*00f8*/ 	.short	0x0100
        /*00fa*/ 	.byte	0x06
	.zero		1


	//   ....[6]....
        /*00fc*/ 	.word	0x00000450
        /*0100*/ 	.word	0x000000ff
        /*0104*/ 	.word	0x00030858
        /*0108*/ 	.short	0x0100
        /*010a*/ 	.byte	0x06
	.zero		1


	//   ....[7]....
        /*010c*/ 	.word	0x00000460
        /*0110*/ 	.word	0x000000ff
        /*0114*/ 	.word	0x00030878
        /*0118*/ 	.short	0x0100
        /*011a*/ 	.byte	0x06
	.zero		1


	//   ....[8]....
        /*011c*/ 	.word	0x00000590
        /*0120*/ 	.word	0x000000ff
        /*0124*/ 	.word	0x00030800
        /*0128*/ 	.short	0x0100
        /*012a*/ 	.byte	0x06
	.zero		1


	//   ....[9]....
        /*012c*/ 	.word	0x000005a0
        /*0130*/ 	.word	0x000000ff
        /*0134*/ 	.word	0x00030820
        /*0138*/ 	.short	0x0100
        /*013a*/ 	.byte	0x06
	.zero		1


	//   ....[10]....
        /*013c*/ 	.word	0x000005b0
        /*0140*/ 	.word	0x000000ff
        /*0144*/ 	.word	0x00030808
        /*0148*/ 	.short	0x0100
        /*014a*/ 	.byte	0x06
	.zero		1


	//   ....[11]....
        /*014c*/ 	.word	0x000005c0
        /*0150*/ 	.word	0x000000ff
        /*0154*/ 	.word	0x00030828
        /*0158*/ 	.short	0x0100
        /*015a*/ 	.byte	0x06
	.zero		1


	//   ....[12]....
        /*015c*/ 	.word	0x000005d0
        /*0160*/ 	.word	0x000000ff
        /*0164*/ 	.word	0x00030810
        /*0168*/ 	.short	0x0100
        /*016a*/ 	.byte	0x06
	.zero		1


	//   ....[13]....
        /*016c*/ 	.word	0x000005e0
        /*0170*/ 	.word	0x000000ff
        /*0174*/ 	.word	0x00030830
        /*0178*/ 	.short	0x0100
        /*017a*/ 	.byte	0x06
	.zero		1


	//   ....[14]....
        /*017c*/ 	.word	0x000005f0
        /*0180*/ 	.word	0x000000ff
        /*0184*/ 	.word	0x00030818
        /*0188*/ 	.short	0x0100
        /*018a*/ 	.byte	0x06
	.zero		1


	//   ....[15]....
        /*018c*/ 	.word	0x00000600
        /*0190*/ 	.word	0x000000ff
        /*0194*/ 	.word	0x00030838
        /*0198*/ 	.short	0x0100
        /*019a*/ 	.byte	0x06
	.zero		1


	//   ....[16]....
        /*019c*/ 	.word	0x00000730
        /*01a0*/ 	.word	0x000000ff
        /*01a4*/ 	.word	0x00030880
        /*01a8*/ 	.short	0x0100
        /*01aa*/ 	.byte	0x06
	.zero		1


	//   ....[17]....
        /*01ac*/ 	.word	0x00000740
        /*01b0*/ 	.word	0x000000ff
        /*01b4*/ 	.word	0x00030890
        /*01b8*/ 	.short	0x0100
        /*01ba*/ 	.byte	0x06
	.zero		1


	//   ....[18]....
        /*01bc*/ 	.word	0x00000750
        /*01c0*/ 	.word	0x000000ff
        /*01c4*/ 	.word	0x00030888
        /*01c8*/ 	.short	0x0100
        /*01ca*/ 	.byte	0x06
	.zero		1


	//   ....[19]....
        /*01cc*/ 	.word	0x00000760
        /*01d0*/ 	.word	0x000000ff
        /*01d4*/ 	.word	0x00030898
        /*01d8*/ 	.short	0x0100
        /*01da*/ 	.byte	0x06
	.zero		1


	//   ....[20]....
        /*01dc*/ 	.word	0x000008c0
        /*01e0*/ 	.word	0x000000ff
        /*01e4*/ 	.word	0x000308a0
        /*01e8*/ 	.short	0x0100
        /*01ea*/ 	.byte	0x06
	.zero		1


	//   ....[21]....
        /*01ec*/ 	.word	0x000008d0
        /*01f0*/ 	.word	0x000000ff
        /*01f4*/ 	.word	0x000308a8
        /*01f8*/ 	.short	0x0100
        /*01fa*/ 	.byte	0x06
	.zero		1


	//   ....[22]....
        /*01fc*/ 	.word	0x000008e0
        /*0200*/ 	.word	0x000000ff
        /*0204*/ 	.word	0x000308b0
        /*0208*/ 	.short	0x0100
        /*020a*/ 	.byte	0x06
	.zero		1


	//   ....[23]....
        /*020c*/ 	.word	0x000008f0
        /*0210*/ 	.word	0x000000ff
        /*0214*/ 	.word	0x000308b8
        /*0218*/ 	.short	0x0100
        /*021a*/ 	.byte	0x06
	.zero		1


	//   ....[24]....
        /*021c*/ 	.word	0x000009f0
        /*0220*/ 	.word	0x000000ff
        /*0224*/ 	.word	0x000308d0
        /*0228*/ 	.short	0x0100
        /*022a*/ 	.byte	0x06
	.zero		1


	//   ....[25]....
        /*022c*/ 	.word	0x00000a00
        /*0230*/ 	.word	0x000000ff
        /*0234*/ 	.word	0x000308e0
        /*0238*/ 	.short	0x0100
        /*023a*/ 	.byte	0x06
	.zero		1


	//   ....[26]....
        /*023c*/ 	.word	0x00000a10
        /*0240*/ 	.word	0x000000ff
        /*0244*/ 	.word	0x000308d8
        /*0248*/ 	.short	0x0100
        /*024a*/ 	.byte	0x06
	.zero		1


	//   ....[27]....
        /*024c*/ 	.word	0x00000a20
        /*0250*/ 	.word	0x000000ff
        /*0254*/ 	.word	0x000308e8
        /*0258*/ 	.short	0x0100
        /*025a*/ 	.byte	0x06
	.zero		1


	//   ....[28]....
        /*025c*/ 	.word	0x00000e10
        /*0260*/ 	.word	0x000000ff
        /*0264*/ 	.word	0x00030840
        /*0268*/ 	.short	0x010a
        /*026a*/ 	.byte	0x08
	.zero		1


	//   ....[29]....
        /*026c*/ 	.word	0x00000e50
        /*0270*/ 	.word	0x000000ff
        /*0274*/ 	.word	0x00030848
        /*0278*/ 	.short	0x010a
        /*027a*/ 	.byte	0x08
	.zero		1


	//   ....[30]....
        /*027c*/ 	.word	0x000013a0
        /*0280*/ 	.word	0x000000ff
        /*0284*/ 	.word	0x00030800
        /*0288*/ 	.short	0x010a
        /*028a*/ 	.byte	0x0e
	.zero		1


	//   ....[31]....
        /*028c*/ 	.word	0x000016b0
        /*0290*/ 	.word	0x000000ff
        /*0294*/ 	.word	0x00030800
        /*0298*/ 	.short	0x010a
        /*029a*/ 	.byte	0x0f
	.zero		1


	//   ....[32]....
        /*029c*/ 	.word	0x000023c0
        /*02a0*/ 	.word	0x000000ff
        /*02a4*/ 	.word	0x00000000
        /*02a8*/ 	.short	0x010a
        /*02aa*/ 	.byte	0x0e
	.zero		1


	//   ....[33]....
        /*02ac*/ 	.word	0x00002970
        /*02b0*/ 	.word	0x000000ff
        /*02b4*/ 	.word	0x00000000
        /*02b8*/ 	.short	0x0101
        /*02ba*/ 	.byte	0x10
	.zero		1


	//   ....[34]....
        /*02bc*/ 	.word	0x00004dc0
        /*02c0*/ 	.word	0x000000ff
        /*02c4*/ 	.word	0x000308a0
        /*02c8*/ 	.short	0x010a
        /*02ca*/ 	.byte	0x0e
	.zero		1


	//   ....[35]....
        /*02cc*/ 	.word	0x000050b0
        /*02d0*/ 	.word	0x000000ff
        /*02d4*/ 	.word	0x000308a0
        /*02d8*/ 	.short	0x0101
        /*02da*/ 	.byte	0x0e
	.zero		1


	//   ....[36]....
        /*02dc*/ 	.word	0x00005560
        /*02e0*/ 	.word	0x000000ff
        /*02e4*/ 	.word	0x00030890
        /*02e8*/ 	.short	0x010a
        /*02ea*/ 	.byte	0x0e
	.zero		1


	//   ....[37]....
        /*02ec*/ 	.word	0x000055a0
        /*02f0*/ 	.word	0x000000ff
        /*02f4*/ 	.word	0x00030880
        /*02f8*/ 	.short	0x0101
        /*02fa*/ 	.byte	0x0e
	.zero		1


	//   ....[38]....
        /*02fc*/ 	.word	0x00005600
        /*0300*/ 	.word	0x000000ff
        /*0304*/ 	.word	0x00000000
        /*0308*/ 	.short	0x010a
        /*030a*/ 	.byte	0x0e
	.zero		1


	//   ....[39]....
        /*030c*/ 	.word	0x00006100
        /*0310*/ 	.word	0x000000ff
        /*0314*/ 	.word	0x00000000
        /*0318*/ 	.short	0x0101
        /*031a*/ 	.byte	0x19
	.zero		1


	//   ....[40]....
        /*031c*/ 	.word	0x00006160
        /*0320*/ 	.word	0x000000ff
        /*0324*/ 	.word	0x00030890
        /*0328*/ 	.short	0x010a
        /*032a*/ 	.byte	0x12
	.zero		1


	//   ....[41]....
        /*032c*/ 	.word	0x00007090
        /*0330*/ 	.word	0x000000ff
        /*0334*/ 	.word	0x00030880
        /*0338*/ 	.short	0x0101
        /*033a*/ 	.byte	0x12
	.zero		1


	//   ....[42]....
        /*033c*/ 	.word	0x000071c0
        /*0340*/ 	.word	0x000000ff
        /*0344*/ 	.word	0x00000000
        /*0348*/ 	.short	0x0101
        /*034a*/ 	.byte	0x0e
	.zero		1


	//   ....[43]....
        /*034c*/ 	.word	0x00007270
        /*0350*/ 	.word	0x000000ff
        /*0354*/ 	.word	0x00000000
        /*0358*/ 	.short	0x0101
        /*035a*/ 	.byte	0x05
	.zero		1


	//   ....[44]....
        /*035c*/ 	.word	0x000073c0
        /*0360*/ 	.word	0x000000ff
        /*0364*/ 	.word	0x00000000
        /*0368*/ 	.short	0x0101
        /*036a*/ 	.byte	0x05
	.zero		1


	//   ....[45]....
        /*036c*/ 	.word	0x00007430
        /*0370*/ 	.word	0x000000ff
        /*0374*/ 	.word	0x00000000
        /*0378*/ 	.short	0x0101
        /*037a*/ 	.byte	0x08
	.zero		1


	//   ....[46]....
        /*037c*/ 	.word	0x000074e0
        /*0380*/ 	.word	0x000000ff
        /*0384*/ 	.word	0x00030890
        /*0388*/ 	.short	0x010a
        /*038a*/ 	.byte	0x04
	.zero		1


	//   ....[47]....
        /*038c*/ 	.word	0x000075a0
        /*0390*/ 	.word	0x000000ff
        /*0394*/ 	.word	0x00030890
        /*0398*/ 	.short	0x010a
        /*039a*/ 	.byte	0x06
	.zero		1


	//   ....[48]....
        /*039c*/ 	.word	0x00007630
        /*03a0*/ 	.word	0x000000ff
        /*03a4*/ 	.word	0x000308a0
        /*03a8*/ 	.short	0x010a
        /*03aa*/ 	.byte	0x04
	.zero		1


	//   ....[49]....
        /*03ac*/ 	.word	0x000084c0
        /*03b0*/ 	.word	0x000000ff
        /*03b4*/ 	.word	0x000308a0
        /*03b8*/ 	.short	0x0101
        /*03ba*/ 	.byte	0x24
	.zero		1


	//   ....[50]....
        /*03bc*/ 	.word	0x00008640
        /*03c0*/ 	.word	0x000000ff
        /*03c4*/ 	.word	0x00030880
        /*03c8*/ 	.short	0x010a
        /*03ca*/ 	.byte	0x04
	.zero		1


	//   ....[51]....
        /*03cc*/ 	.word	0x00008f40
        /*03d0*/ 	.word	0x000000ff
        /*03d4*/ 	.word	0x00030880
        /*03d8*/ 	.short	0x010a
        /*03da*/ 	.byte	0x08
	.zero		1


	//   ....[52]....
        /*03dc*/ 	.word	0x00009030
        /*03e0*/ 	.word	0x000000ff
        /*03e4*/ 	.word	0x00000000
        /*03e8*/ 	.short	0x0101
        /*03ea*/ 	.byte	0x08
	.zero		1


	//   ....[53]....
        /*03ec*/ 	.word	0x0000a280
        /*03f0*/ 	.word	0x000000ff
        /*03f4*/ 	.word	0x00000000
        /*03f8*/ 	.short	0x0101
        /*03fa*/ 	.byte	0x06
	.zero		1


	//   ....[54]....
        /*03fc*/ 	.word	0x0000a380
        /*0400*/ 	.word	0x00000004
        /*0404*/ 	.word	0x00030860
        /*0408*/ 	.short	0x010a
        /*040a*/ 	.byte	0x3f
	.zero		1


	//   ....[55]....
        /*040c*/ 	.word	0x0000a5d0
        /*0410*/ 	.word	0x00000005
        /*0414*/ 	.word	0x00030820
        /*0418*/ 	.short	0x010a
        /*041a*/ 	.byte	0x3f
	.zero		1


	//   ....[56]....
        /*041c*/ 	.word	0x0000a8a0
        /*0420*/ 	.word	0x00000005
        /*0424*/ 	.word	0x00030860
        /*0428*/ 	.short	0x010a
        /*042a*/ 	.byte	0x3f
	.zero		1


	//   ....[57]....
        /*042c*/ 	.word	0x0000ab20
        /*0430*/ 	.word	0x00000006
        /*0434*/ 	.word	0x00030860
        /*0438*/ 	.short	0x010a
        /*043a*/ 	.byte	0x3f
	.zero		1


	//   ....[58]....
        /*043c*/ 	.word	0x0000ade0
        /*0440*/ 	.word	0x00000006
        /*0444*/ 	.word	0x00030820
        /*0448*/ 	.short	0x010a
        /*044a*/ 	.byte	0x3f
	.zero		1


	//   ....[59]....
        /*044c*/ 	.word	0x0000b0e0
        /*0450*/ 	.word	0x00000006
        /*0454*/ 	.word	0x00030860
        /*0458*/ 	.short	0x010a
        /*045a*/ 	.byte	0x3f
	.zero		1


	//   ....[60]....
        /*045c*/ 	.word	0x0000b400
        /*0460*/ 	.word	0x00000006
        /*0464*/ 	.word	0x00030820
        /*0468*/ 	.short	0x010a
        /*046a*/ 	.byte	0x3f
	.zero		1


	//   ....[61]....
        /*046c*/ 	.word	0x0000b7f0
        /*0470*/ 	.word	0x00000006
        /*0474*/ 	.word	0x00030820
        /*0478*/ 	.short	0x010a
        /*047a*/ 	.byte	0x3f
	.zero		1


	//   ....[62]....
        /*047c*/ 	.word	0x0000bbd0
        /*0480*/ 	.word	0x00000003
        /*0484*/ 	.word	0x00030840
        /*0488*/ 	.short	0x010a
        /*048a*/ 	.byte	0x3f
	.zero		1


	//   ....[63]....
        /*048c*/ 	.word	0x0000bc30
        /*0490*/ 	.word	0x00000005
        /*0494*/ 	.word	0x00030848
        /*0498*/ 	.short	0x010a
        /*049a*/ 	.byte	0x3f
	.zero		1


	//   ....[64]....
        /*049c*/ 	.word	0x0000bc90
        /*04a0*/ 	.word	0x00000005
        /*04a4*/ 	.word	0x00030800
        /*04a8*/ 	.short	0x010a
        /*04aa*/ 	.byte	0x3f
	.zero		1


	//   ....[65]....
        /*04ac*/ 	.word	0x0000bcf0
        /*04b0*/ 	.word	0x00000005
        /*04b4*/ 	.word	0x00030800
        /*04b8*/ 	.short	0x010a
        /*04ba*/ 	.byte	0x3f
	.zero		1


	//   ....[66]....
        /*04bc*/ 	.word	0x0000bd50
        /*04c0*/ 	.word	0x00000005
        /*04c4*/ 	.word	0x00000000
        /*04c8*/ 	.short	0x010a
        /*04ca*/ 	.byte	0x3f
	.zero		1


	//   ....[67]....
        /*04cc*/ 	.word	0x0000bdb0
        /*04d0*/ 	.word	0x00000017
        /*04d4*/ 	.word	0x000308a0
        /*04d8*/ 	.short	0x010a
        /*04da*/ 	.byte	0x3f
	.zero		1


	//   ....[68]....
        /*04dc*/ 	.word	0x0000be10
        /*04e0*/ 	.word	0x00000005
        /*04e4*/ 	.word	0x00030890
        /*04e8*/ 	.short	0x010a
        /*04ea*/ 	.byte	0x3f
	.zero		1


	//   ....[69]....
        /*04ec*/ 	.word	0x0000be70
        /*04f0*/ 	.word	0x00000005
        /*04f4*/ 	.word	0x00000000
        /*04f8*/ 	.short	0x010a
        /*04fa*/ 	.byte	0x3f
	.zero		1


	//   ....[70]....
        /*04fc*/ 	.word	0x0000bed0
        /*0500*/ 	.word	0x00000005
        /*0504*/ 	.word	0x00030890
        /*0508*/ 	.short	0x010a
        /*050a*/ 	.byte	0x3f
	.zero		1


	//   ....[71]....
        /*050c*/ 	.word	0x0000bf30
        /*0510*/ 	.word	0x00000003
        /*0514*/ 	.word	0x00030890
        /*0518*/ 	.short	0x010a
        /*051a*/ 	.byte	0x3f
	.zero		1


	//   ....[72]....
        /*051c*/ 	.word	0x0000bf90
        /*0520*/ 	.word	0x00000003
        /*0524*/ 	.word	0x00030890
        /*0528*/ 	.short	0x010a
        /*052a*/ 	.byte	0x3f
	.zero		1


	//   ....[73]....
        /*052c*/ 	.word	0x0000bff0
        /*0530*/ 	.word	0x00000003
        /*0534*/ 	.word	0x000308a0
        /*0538*/ 	.short	0x010a
        /*053a*/ 	.byte	0x3f
	.zero		1


	//   ....[74]....
        /*053c*/ 	.word	0x0000c050
        /*0540*/ 	.word	0x00000003
        /*0544*/ 	.word	0x00030880
        /*0548*/ 	.short	0x010a
        /*054a*/ 	.byte	0x3f
	.zero		1


	//   ....[75]....
        /*054c*/ 	.word	0x0000c0b0
        /*0550*/ 	.word	0x00000003
        /*0554*/ 	.word	0x00030880
        /*0558*/ 	.short	0x010a
        /*055a*/ 	.byte	0x3f
	.zero		1


	//   ....[76]....
        /*055c*/ 	.word	0x0000c100
        /*0560*/ 	.word	0x00000004
        /*0564*/ 	.word	0x00030860
        /*0568*/ 	.short	0x010a
        /*056a*/ 	.byte	0x3f
	.zero		1


	//   ....[77]....
        /*056c*/ 	.word	0x0000c150
        /*0570*/ 	.word	0x00000005
        /*0574*/ 	.word	0x00030820
        /*0578*/ 	.short	0x010a
        /*057a*/ 	.byte	0x3f
	.zero		1


	//   ....[78]....
        /*057c*/ 	.word	0x0000c1a0
        /*0580*/ 	.word	0x00000005
        /*0584*/ 	.word	0x00030860
        /*0588*/ 	.short	0x010a
        /*058a*/ 	.byte	0x3f
	.zero		1


	//   ....[79]....
        /*058c*/ 	.word	0x0000c1f0
        /*0590*/ 	.word	0x00000006
        /*0594*/ 	.word	0x00030860
        /*0598*/ 	.short	0x010a
        /*059a*/ 	.byte	0x3f
	.zero		1


	//   ....[80]....
        /*059c*/ 	.word	0x0000c240
        /*05a0*/ 	.word	0x00000006
        /*05a4*/ 	.word	0x00030820
        /*05a8*/ 	.short	0x010a
        /*05aa*/ 	.byte	0x3f
	.zero		1


	//   ....[81]....
        /*05ac*/ 	.word	0x0000c290
        /*05b0*/ 	.word	0x00000006
        /*05b4*/ 	.word	0x00030860
        /*05b8*/ 	.short	0x010a
        /*05ba*/ 	.byte	0x3f
	.zero		1


	//   ....[82]....
        /*05bc*/ 	.word	0x0000c2e0
        /*05c0*/ 	.word	0x00000006
        /*05c4*/ 	.word	0x00030820
        /*05c8*/ 	.short	0x010a
        /*05ca*/ 	.byte	0x3f
	.zero		1


	//   ....[83]....
        /*05cc*/ 	.word	0x0000c330
        /*05d0*/ 	.word	0x00000006
        /*05d4*/ 	.word	0x00030820
        /*05d8*/ 	.short	0x010a
        /*05da*/ 	.byte	0x3f
	.zero		1


	//----- nvinfo : EIATTR_NUM_MBARRIERS
	.align		4
.L_35:
        /*05dc*/ 	.byte	0x03, 0x38
        /*05de*/ 	.short	0x001c


	//----- nvinfo : EIATTR_EXIT_INSTR_OFFSETS
	.align		4
        /*05e0*/ 	.byte	0x04, 0x1c
        /*05e2*/ 	.short	(.L_37 - .L_36)


	//   ....[0]....
.L_36:
        /*05e4*/ 	.word	0x00000ac0


	//   ....[1]....
        /*05e8*/ 	.word	0x000084d0


	//   ....[2]....
        /*05ec*/ 	.word	0x00008530


	//   ....[3]....
        /*05f0*/ 	.word	0x0000a290


	//   ....[4]....
        /*05f4*/ 	.word	0x0000b2d0


	//   ....[5]....
        /*05f8*/ 	.word	0x0000bbb0


	//----- nvinfo : EIATTR_MAX_THREADS
	.align		4
.L_37:
        /*05fc*/ 	.byte	0x04, 0x05
        /*05fe*/ 	.short	(.L_39 - .L_38)
.L_38:
        /*0600*/ 	.word	0x00000180
        /*0604*/ 	.word	0x00000001
        /*0608*/ 	.word	0x00000001


	//----- nvinfo : EIATTR_CRS_STACK_SIZE
	.align		4
.L_39:
        /*060c*/ 	.byte	0x04, 0x1e
        /*060e*/ 	.short	(.L_41 - .L_40)
.L_40:
        /*0610*/ 	.word	0x00000000


	//----- nvinfo : EIATTR_CBANK_PARAM_SIZE
	.align		4
.L_41:
        /*0614*/ 	.byte	0x03, 0x19
        /*0616*/ 	.short	0x0ef0


	//----- nvinfo : EIATTR_PARAM_CBANK
	.align		4
        /*0618*/ 	.byte	0x04, 0x0a
        /*061a*/ 	.short	(.L_43 - .L_42)
	.align		4
.L_42:
        /*061c*/ 	.word	index@(.nv.constant0._ZN7cutlass13device_kernelINS_4fmha6kernel28FmhaKernelTmaWarpSpecializedINS1_10collective33FmhaBwdMainloopTmaWarpSpecializedINS_6half_tEfN4cute5tupleIJNS7_1CILi128EEESA_NS9_ILi64EEEEEENS4_16FusionBwdAdapterINS4_13DefaultFusionEEEJEEENS4_17FmhaBwdEpilogueKVIS6_fNS8_IJSB_SB_SA_EEEEENS2_23TileSchedulerBwdAdapterINS2_23IndividualTileSchedulerEEEJEEEEEvNT_6ParamsE)
        /*0620*/ 	.short	0x0210
        /*0622*/ 	.short	0x0ef0


	//----- nvinfo : EIATTR_SW_WAR
	.align		4
.L_43:
        /*0624*/ 	.byte	0x04, 0x36
        /*0626*/ 	.short	(.L_45 - .L_44)
.L_44:
        /*0628*/ 	.word	0x00000008
.L_45:


//--------------------- .nv.callgraph             --------------------------
	.section	.nv.callgraph,"",@"SHT_CUDA_CALLGRAPH"
	.align	4
	.sectionentsize	8
	.align		4
        /*0000*/ 	.word	0x00000000
	.align		4
        /*0004*/ 	.word	0xffffffff
	.align		4
        /*0008*/ 	.word	index@(_ZN7cutlass13device_kernelINS_4fmha6kernel28FmhaKernelTmaWarpSpecializedINS1_10collective33FmhaBwdMainloopTmaWarpSpecializedINS_6half_tEfN4cute5tupleIJNS7_1CILi128EEESA_NS9_ILi64EEEEEENS4_16FusionBwdAdapterINS4_13DefaultFusionEEEJEEENS4_17FmhaBwdEpilogueKVIS6_fNS8_IJSB_SB_SA_EEEEENS2_23TileSchedulerBwdAdapterINS2_23IndividualTileSchedulerEEEJEEEEEvNT_6ParamsE)
	.align		4
        /*000c*/ 	.word	index@(__assertfail)
	.align		4
        /*0010*/ 	.word	0x00000000
	.align		4
        /*0014*/ 	.word	0xfffffffe
	.align		4
        /*0018*/ 	.word	0x00000000
	.align		4
        /*001c*/ 	.word	0xfffffffd
	.align		4
        /*0020*/ 	.word	0x00000000
	.align		4
        /*0024*/ 	.word	0xfffffffc


//--------------------- .nv.constant4             --------------------------
	.section	.nv.constant4,"a",@progbits
	.align	8
	.align		8
.nv.constant4:
        /*0000*/ 	.dword	__assertfail
	.align		8
        /*0008*/ 	.dword	__unnamed_1
	.align		8
        /*0010*/ 	.dword	_ZN39_INTERNAL_9e447244_4_k_cu_6058f0d8_37404cuda3std3__45__cpo5beginE
	.align		8
        /*0018*/ 	.dword	_ZN39_INTERNAL_9e447244_4_k_cu_6058f0d8_37404cuda3std3__45__cpo3endE
	.align		8
        /*0020*/ 	.dword	_ZN39_INTERNAL_9e447244_4_k_cu_6058f0d8_37404cuda3std3__45__cpo6cbeginE
	.align		8
        /*0028*/ 	.dword	_ZN39_INTERNAL_9e447244_4_k_cu_6058f0d8_37404cuda3std3__45__cpo4cendE
	.align		8
        /*0030*/ 	.dword	_ZN39_INTERNAL_9e447244_4_k_cu_6058f0d8_37404cuda3std3__441_GLOBAL__N__9e447244_4_k_cu_6058f0d8_37406ignoreE
	.align		8
        /*0038*/ 	.dword	_ZN39_INTERNAL_9e447244_4_k_cu_6058f0d8_37404cuda3std3__419piecewise_constructE
	.align		8
        /*0040*/ 	.dword	_ZN39_INTERNAL_9e447244_4_k_cu_6058f0d8_37404cuda3std3__48in_placeE
	.align		8
        /*0048*/ 	.dword	_ZN39_INTERNAL_9e447244_4_k_cu_6058f0d8_37404cuda3std6ranges3__45__cpo4swapE
	.align		8
        /*0050*/ 	.dword	_ZN39_INTERNAL_9e447244_4_k_cu_6058f0d8_37404cuda3std6ranges3__45__cpo9iter_moveE
	.align		8
        /*0058*/ 	.dword	_ZN39_INTERNAL_9e447244_4_k_cu_6058f0d8_37404cute7productE
	.align		8
        /*0060*/ 	.dword	_ZN39_INTERNAL_9e447244_4_k_cu_6058f0d8_37404cute1_E
	.align		8
        /*0068*/ 	.dword	$str$24
	.align		8
        /*0070*/ 	.dword	$str$25


//--------------------- .text._ZN7cutlass13device_kernelINS_4fmha6kernel28FmhaKernelTmaWarpSpecializedINS1_10collective33FmhaBwdMainloopTmaWarpSpecializedINS_6half_tEfN4cute5tupleIJNS7_1CILi128EEESA_NS9_ILi64EEEEEENS4_16FusionBwdAdapterINS4_13DefaultFusionEEEJEEENS4_17FmhaBwdEpilogueKVIS6_fNS8_IJSB_SB_SA_EEEEENS2_23TileSchedulerBwdAdapterINS2_23IndividualTileSchedulerEEEJEEEEEvNT_6ParamsE --------------------------
	.section	.text._ZN7cutlass13device_kernelINS_4fmha6kernel28FmhaKernelTmaWarpSpecializedINS1_10collective33FmhaBwdMainloopTmaWarpSpecializedINS_6half_tEfN4cute5tupleIJNS7_1CILi128EEESA_NS9_ILi64EEEEEENS4_16FusionBwdAdapterINS4_13DefaultFusionEEEJEEENS4_17FmhaBwdEpilogueKVIS6_fNS8_IJSB_SB_SA_EEEEENS2_23TileSchedulerBwdAdapterINS2_23IndividualTileSchedulerEEEJEEEEEvNT_6ParamsE,"ax",@progbits
	.align	128
.text._ZN7cutlass13device_kernelINS_4fmha6kernel28FmhaKernelTmaWarpSpecializedINS1_10collective33FmhaBwdMainloopTmaWarpSpecializedINS_6half_tEfN4cute5tupleIJNS7_1CILi128EEESA_NS9_ILi64EEEEEENS4_16FusionBwdAdapterINS4_13DefaultFusionEEEJEEENS4_17FmhaBwdEpilogueKVIS6_fNS8_IJSB_SB_SA_EEEEENS2_23TileSchedulerBwdAdapterINS2_23IndividualTileSchedulerEEEJEEEEEvNT_6ParamsE:
        .type           _ZN7cutlass13device_kernelINS_4fmha6kernel28FmhaKernelTmaWarpSpecializedINS1_10collective33FmhaBwdMainloopTmaWarpSpecializedINS_6half_tEfN4cute5tupleIJNS7_1CILi128EEESA_NS9_ILi64EEEEEENS4_16FusionBwdAdapterINS4_13DefaultFusionEEEJEEENS4_17FmhaBwdEpilogueKVIS6_fNS8_IJSB_SB_SA_EEEEENS2_23TileSchedulerBwdAdapterINS2_23IndividualTileSchedulerEEEJEEEEEvNT_6ParamsE,@function
        .size           _ZN7cutlass13device_kernelINS_4fmha6kernel28FmhaKernelTmaWarpSpecializedINS1_10collective33FmhaBwdMainloopTmaWarpSpecializedINS_6half_tEfN4cute5tupleIJNS7_1CILi128EEESA_NS9_ILi64EEEEEENS4_16FusionBwdAdapterINS4_13DefaultFusionEEEJEEENS4_17FmhaBwdEpilogueKVIS6_fNS8_IJSB_SB_SA_EEEEENS2_23TileSchedulerBwdAdapterINS2_23IndividualTileSchedulerEEEJEEEEEvNT_6ParamsE,(.L_x_149 - _ZN7cutlass13device_kernelINS_4fmha6kernel28FmhaKernelTmaWarpSpecializedINS1_10collective33FmhaBwdMainloopTmaWarpSpecializedINS_6half_tEfN4cute5tupleIJNS7_1CILi128EEESA_NS9_ILi64EEEEEENS4_16FusionBwdAdapterINS4_13DefaultFusionEEEJEEENS4_17FmhaBwdEpilogueKVIS6_fNS8_IJSB_SB_SA_EEEEENS2_23TileSchedulerBwdAdapterINS2_23IndividualTileSchedulerEEEJEEEEEvNT_6ParamsE)
        .other          _ZN7cutlass13device_kernelINS_4fmha6kernel28FmhaKernelTmaWarpSpecializedINS1_10collective33FmhaBwdMainloopTmaWarpSpecializedINS_6half_tEfN4cute5tupleIJNS7_1CILi128EEESA_NS9_ILi64EEEEEENS4_16FusionBwdAdapterINS4_13DefaultFusionEEEJEEENS4_17FmhaBwdEpilogueKVIS6_fNS8_IJSB_SB_SA_EEEEENS2_23TileSchedulerBwdAdapterINS2_23IndividualTileSchedulerEEEJEEEEEvNT_6ParamsE,@"STO_CUDA_ENTRY STV_DEFAULT"
_ZN7cutlass13device_kernelINS_4fmha6kernel28FmhaKernelTmaWarpSpecializedINS1_10collective33FmhaBwdMainloopTmaWarpSpecializedINS_6half_tEfN4cute5tupleIJNS7_1CILi128EEESA_NS9_ILi64EEEEEENS4_16FusionBwdAdapterINS4_13DefaultFusionEEEJEEENS4_17FmhaBwdEpilogueKVIS6_fNS8_IJSB_SB_SA_EEEEENS2_23TileSchedulerBwdAdapterINS2_23IndividualTileSchedulerEEEJEEEEEvNT_6ParamsE:
[----:B------:R-:W1:Y:S02]  /*0000*/  LDC R1, c[0x0][0x28] ;  /* 0x00000a00ff017b82 */ /* 0x000e640000000800 */
[----:B-1----:R-:W-:Y:S01]  /*0010*/  VIADD R1, R1, 0xffffff00 ;  /* 0xffffff0001017836 */ /* 0x002fe20000000000 */
[----:B------:R-:W1:Y:S01]  /*0020*/  S2R R0, SR_TID.X ;  /* 0x0000000000007919 */ /* 0x000e620000002100 */
[----:B------:R-:W-:Y:S01]  /*0030*/  ELECT P1, URZ, PT ;  /* 0x00000000003f782f */ /* 0x000fe20003820000 */
[----:B------:R-:W-:Y:S01]  /*0040*/  BSSY B0, `(.L_x_0) ;  /* 0x0000020000007945 */ /* 0x000fe20003800000 */
[----:B-1----:R-:W-:-:S05]  /*0050*/  SHF.R.U32.HI R2, RZ, 0x5, R0 ;  /* 0x00000005ff027819 */ /* 0x002fca0000011600 */
[----:B------:R-:W1:Y:S02]  /*0060*/  SHFL.IDX PT, R3, R2, RZ, 0x1f ;  /* 0x00001fff02037589 */ /* 0x000e6400000e0000 */
[----:B-1----:R-:W-:Y:S02]  /*0070*/  R2UR UR5, R3 ;  /* 0x00000000030572ca */ /* 0x002fe400000e0000 */
[----:B------:R-:W-:-:S06]  /*0080*/  SHF.R.U32.HI R3, RZ, 0x7, R0 ;  /* 0x00000007ff037819 */ /* 0x000fcc0000011600 */
[----:B------:R-:W1:Y:S05]  /*0090*/  SHFL.IDX PT, R3, R3, RZ, 0x1f ;  /* 0x00001fff03037589 */ /* 0x000e6a00000e0000 */
[----:B------:R-:W-:Y:S02]  /*00a0*/  USHF.R.S32.HI UR4, URZ, 0x1f, UR5 ;  /* 0x0000001f3f047899 */ /* 0x000fe40008011405 */
[----:B------:R-:W-:Y:S02]  /*00b0*/  ISETP.NE.OR P0, PT, RZ, UR5, !P1 ;  /* 0x00000005ff007c0c */ /* 0x000fe4000cf05670 */
[----:B------:R-:W-:-:S04]  /*00c0*/  ULEA.HI UR4, UR4, UR5, URZ, 0x2 ;  /* 0x0000000504047291 */ /* 0x000fc8000f8f103f */
[----:B------:R-:W-:-:S04]  /*00d0*/  ULOP3.LUT UR4, UR4, 0xfffffffc, URZ, 0xc0, !UPT ;  /* 0xfffffffc04047892 */ /* 0x000fc8000f8ec03f */
[----:B------:R-:W-:-:S03]  /*00e0*/  UIADD3 UR5, UR5, -UR4, URZ ;  /* 0x8000000405057290 */ /* 0x000fc6000fffe03f */
[----:B------:R-:W-:Y:S09]  /*00f0*/  @P0 BRA `(.L_x_1) ;  /* 0x0000000000500947 */ /* 0x000ff20003800000 */
[----:B------:R-:W-:Y:S02]  /*0100*/  ULDC.64 UR6, c[0x0][0x198] ;  /* 0x0000660000067ab9 */ /* 0x000fe40000000a00 */
[----:B------:R-:W-:Y:S02]  /*0110*/  UIADD3 UR8, UP0, UR6, 0xf0, URZ ;  /* 0x000000f006087890 */ /* 0x000fe4000ff1e03f */
[----:B------:R-:W-:Y:S02]  /*0120*/  UIADD3 UR10, UP1, UR6, 0x1f0, URZ ;  /* 0x000001f0060a7890 */ /* 0x000fe4000ff3e03f */
[----:B------:R-:W-:Y:S02]  /*0130*/  UIADD3 UR12, UP2, UR6, 0x2f0, URZ ;  /* 0x000002f0060c7890 */ /* 0x000fe4000ff5e03f */
[----:B------:R-:W-:Y:S02]  /*0140*/  UIADD3 UR14, UP3, UR6, 0x3f0, URZ ;  /* 0x000003f0060e7890 */ /* 0x000fe4000ff7e03f */
[----:B------:R-:W-:-:S02]  /*0150*/  UIADD3 UR16, UP4, UR6, 0x5f0, URZ ;  /* 0x000005f006107890 */ /* 0x000fc4000ff9e03f */
[----:B------:R-:W-:Y:S02]  /*0160*/  UIADD3.X UR9, URZ, UR7, URZ, UP0, !UPT ;  /* 0x000000073f097290 */ /* 0x000fe400087fe43f */
[----:B------:R-:W-:Y:S02]  /*0170*/  UIADD3 UR6, UP5, UR6, 0x4f0, URZ ;  /* 0x000004f006067890 */ /* 0x000fe4000ffbe03f */
[----:B------:R-:W-:Y:S02]  /*0180*/  UIADD3.X UR11, URZ, UR7, URZ, UP1, !UPT ;  /* 0x000000073f0b7290 */ /* 0x000fe40008ffe43f */
[----:B------:R-:W-:Y:S02]  /*0190*/  UIADD3.X UR13, URZ, UR7, URZ, UP2, !UPT ;  /* 0x000000073f0d7290 */ /* 0x000fe400097fe43f */
[----:B------:R-:W-:Y:S01]  /*01a0*/  UIADD3.X UR15, URZ, UR7, URZ, UP3, !UPT ;  /* 0x000000073f0f7290 */ /* 0x000fe20009ffe43f */
[----:B------:R2:W-:Y:S01]  /*01b0*/  UTMACCTL.PF [UR8] ;  /* 0x00000000080079b9 */ /* 0x0005e20008040000 */
[----:B------:R-:W-:-:S03]  /*01c0*/  UIADD3.X UR17, URZ, UR7, URZ, UP4, !UPT ;  /* 0x000000073f117290 */ /* 0x000fc6000a7fe43f */
[----:B------:R2:W-:Y:S01]  /*01d0*/  UTMACCTL.PF [UR10] ;  /* 0x000000000a0079b9 */ /* 0x0005e20008040000 */
[----:B------:R-:W-:Y:S01]  /*01e0*/  UIADD3.X UR7, URZ, UR7, URZ, UP5, !UPT ;  /* 0x000000073f077290 */ /* 0x000fe2000affe43f */
[----:B------:R2:W-:Y:S02]  /*01f0*/  UTMACCTL.PF [UR12] ;  /* 0x000000000c0079b9 */ /* 0x0005e40008040000 */
[----:B------:R2:W-:Y:S02]  /*0200*/  UTMACCTL.PF [UR14] ;  /* 0x000000000e0079b9 */ /* 0x0005e40008040000 */
[----:B------:R2:W-:Y:S04]  /*0210*/  UTMACCTL.PF [UR16] ;  /* 0x00000000100079b9 */ /* 0x0005e80008040000 */
[----:B------:R2:W-:Y:S02]  /*0220*/  UTMACCTL.PF [UR6] ;  /* 0x00000000060079b9 */ /* 0x0005e40008040000 */
[----:B--2---:R-:W-:Y:S01]  /*0230*/  NOP ;  /* 0x0000000000007918 */ /* 0x004fe20000000000 */
.L_x_1:
[----:B------:R-:W-:Y:S05]  /*0240*/  BSYNC B0 ;  /* 0x0000000000007941 */ /* 0x000fea0003800000 */
.L_x_0:
[----:B------:R-:W2:Y:S01]  /*0250*/  SHFL.IDX PT, R4, R2, RZ, 0x1f ;  /* 0x00001fff02047589 */ /* 0x000ea200000e0000 */
[----:B-1----:R-:W-:Y:S01]  /*0260*/  R2UR UR12, R3 ;  /* 0x00000000030c72ca */ /* 0x002fe200000e0000 */
[----:B------:R-:W-:-:S12]  /*0270*/  UISETP.NE.AND UP0, UPT, UR5, 0x1, UPT ;  /* 0x000000010500788c */ /* 0x000fd8000bf05270 */
[----:B------:R-:W-:Y:S02]  /*0280*/  UIADD3 UR38, UR12, -0x1, URZ ;  /* 0xffffffff0c267890 */ /* 0x000fe4000fffe03f */
[----:B------:R-:W-:Y:S02]  /*0290*/  ULOP3.LUT UP2, URZ, UR12, UR5, URZ, 0xfc, !UPT ;  /* 0x000000050c3f7292 */ /* 0x000fe4000f84fc3f */
[----:B------:R-:W-:Y:S02]  /*02a0*/  UISETP.EQ.AND UP1, UPT, UR12, URZ, !UP0 ;  /* 0x0000003f0c00728c */ /* 0x000fe4000c722270 */
[----:B------:R-:W-:Y:S02]  /*02b0*/  UISETP.GE.U32.AND UP3, UPT, UR38, 0x4, UPT ;  /* 0x000000042600788c */ /* 0x000fe4000bf66070 */
[----:B------:R-:W-:Y:S01]  /*02c0*/  USEL UR7, URZ, 0x2, UP2 ;  /* 0x000000023f077887 */ /* 0x000fe20009000000 */
[----:B--2---:R-:W-:Y:S01]  /*02d0*/  ISETP.NE.AND P0, PT, R4, RZ, PT ;  /* 0x000000ff0400720c */ /* 0x004fe20003f05270 */
[----:B------:R-:W-:-:S02]  /*02e0*/  USEL UR4, URZ, 0x1, !UP1 ;  /* 0x000000013f047887 */ /* 0x000fc4000c800000 */
[----:B------:R-:W-:Y:S02]  /*02f0*/  USEL UR7, UR7, 0x1, UP3 ;  /* 0x0000000107077887 */ /* 0x000fe40009800000 */
[----:B------:R-:W-:-:S08]  /*0300*/  USEL UR4, UR4, 0x2, UP3 ;  /* 0x0000000204047887 */ /* 0x000fd00009800000 */
[----:B------:R-:W-:Y:S05]  /*0310*/  @P0 BRA `(.L_x_2) ;  /* 0x0000000000580947 */ /* 0x000fea0003800000 */
[----:B------:R-:W1:Y:S01]  /*0320*/  S2UR UR8, SR_CgaCtaId ;  /* 0x00000000000879c3 */ /* 0x000e620000008800 */
[----:B------:R-:W-:Y:S01]  /*0330*/  UMOV UR6, 0x400 ;  /* 0x0000040000067882 */ /* 0x000fe20000000000 */
[----:B------:R-:W-:Y:S01]  /*0340*/  UMOV UR9, 0x1 ;  /* 0x0000000100097882 */ /* 0x000fe20000000000 */
[----:B------:R-:W-:Y:S01]  /*0350*/  UMOV UR10, 0x80 ;  /* 0x00000080000a7882 */ /* 0x000fe20000000000 */
[----:B------:R-:W-:Y:S01]  /*0360*/  ELECT P0, URZ, PT ;  /* 0x00000000003f782f */ /* 0x000fe20003800000 */
[----:B------:R-:W-:-:S04]  /*0370*/  UIADD3 UR10, -UR10, 0x100000, URZ ;  /* 0x001000000a0a7890 */ /* 0x000fc8000fffe13f */
[----:B------:R-:W-:Y:S02]  /*0380*/  USHF.L.U32 UR11, UR10, 0xb, URZ ;  /* 0x0000000b0a0b7899 */ /* 0x000fe4000800063f */
[----:B------:R-:W-:Y:S02]  /*0390*/  USHF.L.U32 UR10, UR10, 0x1, URZ ;  /* 0x000000010a0a7899 */ /* 0x000fe4000800063f */
[----:B-1----:R-:W-:Y:S02]  /*03a0*/  ULEA UR6, UR8, UR6, 0x18 ;  /* 0x0000000608067291 */ /* 0x002fe4000f8ec03f */
[----:B------:R-:W-:-:S04]  /*03b0*/  UIADD3 UR8, -UR9, 0x100000, URZ ;  /* 0x0010000009087890 */ /* 0x000fc8000fffe13f */
[----:B------:R-:W-:Y:S02]  /*03c0*/  USHF.L.U32 UR9, UR8, 0xb, URZ ;  /* 0x0000000b08097899 */ /* 0x000fe4000800063f */
[----:B------:R-:W-:Y:S01]  /*03d0*/  USHF.L.U32 UR8, UR8, 0x1, URZ ;  /* 0x0000000108087899 */ /* 0x000fe2000800063f */
[----:B------:R-:W1:Y:S11]  /*03e0*/  FENCE.VIEW.ASYNC.S ;  /* 0x00000000000073c6 */ /* 0x000e760000000000 */
[----:B-1----:R1:W2:Y:S01]  /*03f0*/  SYNCS.EXCH.64 URZ, [UR6+0x30840], UR8 ;  /* 0x03084008063f75b2 */ /* 0x0022a20008000100 */
[----:B------:R1:W3:Y:S01]  /*0400*/  SYNCS.EXCH.64 URZ, [UR6+0x30860], UR10 ;  /* 0x0308600a063f75b2 */ /* 0x0002e20008000100 */
[----:B------:R1:W4:Y:S01]  /*0410*/  SYNCS.EXCH.64 URZ, [UR6+0x30848], UR8 ;  /* 0x03084808063f75b2 */ /* 0x0003220008000100 */
[----:B------:R1:W1:Y:S01]  /*0420*/  SYNCS.EXCH.64 URZ, [UR6+0x30868], UR10 ;  /* 0x0308680a063f75b2 */ /* 0x0002620008000100 */
[----:B------:R1:W1:Y:S01]  /*0430*/  SYNCS.EXCH.64 URZ, [UR6+0x30850], UR8 ;  /* 0x03085008063f75b2 */ /* 0x0002620008000100 */
[----:B------:R1:W1:Y:S01]  /*0440*/  SYNCS.EXCH.64 URZ, [UR6+0x30870], UR10 ;  /* 0x0308700a063f75b2 */ /* 0x0002620008000100 */
[----:B------:R1:W1:Y:S01]  /*0450*/  SYNCS.EXCH.64 URZ, [UR6+0x30858], UR8 ;  /* 0x03085808063f75b2 */ /* 0x0002620008000100 */
[----:B------:R1:W1:Y:S01]  /*0460*/  SYNCS.EXCH.64 URZ, [UR6+0x30878], UR10 ;  /* 0x0308780a063f75b2 */ /* 0x0002620008000100 */
[----:B------:R-:W-:Y:S01]  /*0470*/  NOP ;  /* 0x0000000000007918 */ /* 0x000fe20000000000 */
.L_x_2:
[----:B------:R-:W5:Y:S01]  /*0480*/  SHFL.IDX PT, R3, R2, RZ, 0x1f ;  /* 0x00001fff02037589 */ /* 0x000f6200000e0000 */
[----:B------:R-:W-:Y:S01]  /*0490*/  NOP ;  /* 0x0000000000007918 */ /* 0x000fe20000000000 */
[----:B-----5:R-:W-:-:S13]  /*04a0*/  ISETP.NE.AND P0, PT, R3, RZ, PT ;  /* 0x000000ff0300720c */ /* 0x020fda0003f05270 */
[----:B------:R-:W-:Y:S05]  /*04b0*/  @P0 BRA `(.L_x_3) ;  /* 0x0000000000580947 */ /* 0x000fea0003800000 */
[----:B-1----:R-:W1:Y:S01]  /*04c0*/  S2UR UR8, SR_CgaCtaId ;  /* 0x00000000000879c3 */ /* 0x002e620000008800 */
[----:B------:R-:W-:Y:S01]  /*04d0*/  UMOV UR6, 0x400 ;  /* 0x0000040000067882 */ /* 0x000fe20000000000 */
[----:B------:R-:W-:Y:S01]  /*04e0*/  UMOV UR10, 0x1 ;  /* 0x00000001000a7882 */ /* 0x000fe20000000000 */
[----:B------:R-:W-:Y:S01]  /*04f0*/  UMOV UR9, 0x100 ;  /* 0x0000010000097882 */ /* 0x000fe20000000000 */
[----:B------:R-:W-:-:S04]  /*0500*/  UIADD3 UR10, -UR10, 0x100000, URZ ;  /* 0x001000000a0a7890 */ /* 0x000fc8000fffe13f */
[----:B------:R-:W-:Y:S02]  /*0510*/  USHF.L.U32 UR11, UR10, 0xb, URZ ;  /* 0x0000000b0a0b7899 */ /* 0x000fe4000800063f */
[----:B------:R-:W-:Y:S01]  /*0520*/  USHF.L.U32 UR10, UR10, 0x1, URZ ;  /* 0x000000010a0a7899 */ /* 0x000fe2000800063f */
[----:B------:R-:W-:Y:S01]  /*0530*/  ELECT P0, URZ, PT ;  /* 0x00000000003f782f */ /* 0x000fe20003800000 */
[----:B-1----:R-:W-:Y:S02]  /*0540*/  ULEA UR6, UR8, UR6, 0x18 ;  /* 0x0000000608067291 */ /* 0x002fe4000f8ec03f */
[----:B------:R-:W-:-:S04]  /*0550*/  UIADD3 UR8, -UR9, 0x100000, URZ ;  /* 0x0010000009087890 */ /* 0x000fc8000fffe13f */
[----:B------:R-:W-:Y:S02]  /*0560*/  USHF.L.U32 UR9, UR8, 0xb, URZ ;  /* 0x0000000b08097899 */ /* 0x000fe4000800063f */
[----:B------:R-:W-:Y:S01]  /*0570*/  USHF.L.U32 UR8, UR8, 0x1, URZ ;  /* 0x0000000108087899 */ /* 0x000fe2000800063f */
[----:B------:R-:W1:Y:S03]  /*0580*/  FENCE.VIEW.ASYNC.S ;  /* 0x00000000000073c6 */ /* 0x000e660000000000 */
[----:B-1----:R1:W1:Y:S08]  /*0590*/  SYNCS.EXCH.64 URZ, [UR6+0x30800], UR10 ;  /* 0x0308000a063f75b2 */ /* 0x0022700008000100 */
[----:B------:R1:W1:Y:S01]  /*05a0*/  SYNCS.EXCH.64 URZ, [UR6+0x30820], UR8 ;  /* 0x03082008063f75b2 */ /* 0x0002620008000100 */
[----:B------:R1:W1:Y:S01]  /*05b0*/  SYNCS.EXCH.64 URZ, [UR6+0x30808], UR10 ;  /* 0x0308080a063f75b2 */ /* 0x0002620008000100 */
[----:B------:R1:W1:Y:S01]  /*05c0*/  SYNCS.EXCH.64 URZ, [UR6+0x30828], UR8 ;  /* 0x03082808063f75b2 */ /* 0x0002620008000100 */
[----:B------:R1:W1:Y:S01]  /*05d0*/  SYNCS.EXCH.64 URZ, [UR6+0x30810], UR10 ;  /* 0x0308100a063f75b2 */ /* 0x0002620008000100 */
[----:B------:R1:W1:Y:S01]  /*05e0*/  SYNCS.EXCH.64 URZ, [UR6+0x30830], UR8 ;  /* 0x03083008063f75b2 */ /* 0x0002620008000100 */
[----:B------:R1:W1:Y:S01]  /*05f0*/  SYNCS.EXCH.64 URZ, [UR6+0x30818], UR10 ;  /* 0x0308180a063f75b2 */ /* 0x0002620008000100 */
[----:B------:R1:W1:Y:S01]  /*0600*/  SYNCS.EXCH.64 URZ, [UR6+0x30838], UR8 ;  /* 0x03083808063f75b2 */ /* 0x0002620008000100 */
[----:B------:R-:W-:Y:S01]  /*0610*/  NOP ;  /* 0x0000000000007918 */ /* 0x000fe20000000000 */
.L_x_3:
        /* <DEDUP_REMOVED lines=21> */
[----:B------:R-:W-:Y:S01]  /*0770*/  NOP ;  /* 0x0000000000007918 */ /* 0x000fe20000000000 */
.L_x_4:
[----:B------:R-:W5:Y:S01]  /*0780*/  SHFL.IDX PT, R3, R2, RZ, 0x1f ;  /* 0x00001fff02037589 */ /* 0x000f6200000e0000 */
[----:B------:R-:W-:Y:S01]  /*0790*/  ELECT P0, URZ, PT ;  /* 0x00000000003f782f */ /* 0x000fe20003800000 */
[----:B------:R-:W-:Y:S01]  /*07a0*/  NOP ;  /* 0x0000000000007918 */ /* 0x000fe20000000000 */
[----:B-1----:R-:W-:Y:S02]  /*07b0*/  UMOV UR8, 0x80 ;  /* 0x0000008000087882 */ /* 0x002fe40000000000 */
[C---:B-----5:R-:W-:Y:S02]  /*07c0*/  ISETP.NE.OR P0, PT, R3.reuse, RZ, !P0 ;  /* 0x000000ff0300720c */ /* 0x060fe40004705670 */
[----:B------:R-:W-:-:S11]  /*07d0*/  ISETP.NE.AND P2, PT, R3, RZ, PT ;  /* 0x000000ff0300720c */ /* 0x000fd60003f45270 */
[----:B------:R-:W-:Y:S01]  /*07e0*/  VOTEU.ALL UP1, P0 ;  /* 0x00000000003f7886 */ /* 0x000fe20000020000 */
[----:B------:R-:W-:Y:S01]  /*07f0*/  VOTEU.ALL UP2, P0 ;  /* 0x00000000003f7886 */ /* 0x000fe20000040000 */
[----:B------:R-:W-:Y:S01]  /*0800*/  VOTEU.ALL UP3, P0 ;  /* 0x00000000003f7886 */ /* 0x000fe20000060000 */
[----:B------:R-:W-:Y:S01]  /*0810*/  VOTEU.ALL UP4, P0 ;  /* 0x00000000003f7886 */ /* 0x000fe20000080000 */
[----:B------:R-:W-:Y:S01]  /*0820*/  VOTEU.ALL UP5, P0 ;  /* 0x00000000003f7886 */ /* 0x000fe200000a0000 */
[----:B------:R-:W1:Y:S01]  /*0830*/  @!UP1 S2UR UR10, SR_CgaCtaId ;  /* 0x00000000000a99c3 */ /* 0x000e620000008800 */
[----:B------:R-:W-:Y:S01]  /*0840*/  @!UP1 UMOV UR6, 0x400 ;  /* 0x0000040000069882 */ /* 0x000fe20000000000 */
[----:B------:R-:W-:-:S04]  /*0850*/  @!UP1 UIADD3 UR8, -UR8, 0x100000, URZ ;  /* 0x0010000008089890 */ /* 0x000fc8000fffe13f */
[----:B------:R-:W-:Y:S02]  /*0860*/  @!UP1 USHF.L.U32 UR9, UR8, 0xb, URZ ;  /* 0x0000000b08099899 */ /* 0x000fe4000800063f */
[----:B------:R-:W-:Y:S02]  /*0870*/  @!UP1 USHF.L.U32 UR8, UR8, 0x1, URZ ;  /* 0x0000000108089899 */ /* 0x000fe4000800063f */
[----:B-1----:R-:W-:Y:S02]  /*0880*/  @!UP1 ULEA UR6, UR10, UR6, 0x18 ;  /* 0x000000060a069291 */ /* 0x002fe4000f8ec03f */
[----:B------:R-:W-:-:S04]  /*0890*/  UISETP.NE.AND UP1, UPT, UR38, URZ, UPT ;  /* 0x0000003f2600728c */ /* 0x000fc8000bf25270 */
[----:B------:R-:W-:Y:S01]  /*08a0*/  USEL UR22, URZ, 0x1, UP1 ;  /* 0x000000013f167887 */ /* 0x000fe20008800000 */
[----:B------:R-:W1:Y:S05]  /*08b0*/  FENCE.VIEW.ASYNC.S ;  /* 0x00000000000073c6 */ /* 0x000e6a0000000000 */
[----:B-1----:R1:W1:Y:S01]  /*08c0*/  @!UP2 SYNCS.EXCH.64 URZ, [UR6+0x308a0], UR8 ;  /* 0x0308a008063fa5b2 */ /* 0x0022620008000100 */
[----:B------:R1:W1:Y:S01]  /*08d0*/  @!UP3 SYNCS.EXCH.64 URZ, [UR6+0x308a8], UR8 ;  /* 0x0308a808063fb5b2 */ /* 0x0002620008000100 */
[----:B------:R1:W1:Y:S01]  /*08e0*/  @!UP4 SYNCS.EXCH.64 URZ, [UR6+0x308b0], UR8 ;  /* 0x0308b008063fc5b2 */ /* 0x0002620008000100 */
[----:B------:R1:W1:Y:S01]  /*08f0*/  @!UP5 SYNCS.EXCH.64 URZ, [UR6+0x308b8], UR8 ;  /* 0x0308b808063fd5b2 */ /* 0x0002620008000100 */
[----:B------:R-:W-:Y:S01]  /*0900*/  NOP ;  /* 0x0000000000007918 */ /* 0x000fe20000000000 */
[----:B------:R-:W-:Y:S05]  /*0910*/  @P2 BRA `(.L_x_5) ;  /* 0x0000000000482947 */ /* 0x000fea0003800000 */
[----:B-1----:R-:W1:Y:S01]  /*0920*/  S2UR UR8, SR_CgaCtaId ;  /* 0x00000000000879c3 */ /* 0x002e620000008800 */
        /* <DEDUP_REMOVED lines=12> */
[----:B-1----:R1:W1:Y:S01]  /*09f0*/  SYNCS.EXCH.64 URZ, [UR6+0x308d0], UR8 ;  /* 0x0308d008063f75b2 */ /* 0x0022620008000100 */
[----:B------:R1:W1:Y:S01]  /*0a00*/  SYNCS.EXCH.64 URZ, [UR6+0x308e0], UR10 ;  /* 0x0308e00a063f75b2 */ /* 0x0002620008000100 */
[----:B------:R1:W1:Y:S01]  /*0a10*/  SYNCS.EXCH.64 URZ, [UR6+0x308d8], UR8 ;  /* 0x0308d808063f75b2 */ /* 0x0002620008000100 */
[----:B------:R1:W1:Y:S01]  /*0a20*/  SYNCS.EXCH.64 URZ, [UR6+0x308e8], UR10 ;  /* 0x0308e80a063f75b2 */ /* 0x0002620008000100 */
[----:B------:R-:W-:Y:S01]  /*0a30*/  NOP ;  /* 0x0000000000007918 */ /* 0x000fe20000000000 */
.L_x_5:
[----:B------:R-:W-:Y:S01]  /*0a40*/  ISETP.NE.AND P0, PT, RZ, UR12, PT ;  /* 0x0000000cff007c0c */ /* 0x000fe2000bf05270 */
[----:B------:R-:W-:Y:S01]  /*0a50*/  IMAD.U32 R2, RZ, RZ, UR5 ;  /* 0x00000005ff027e24 */ /* 0x000fe2000f8e00ff */
[----:B------:R-:W-:Y:S01]  /*0a60*/  NOP ;  /* 0x0000000000007918 */ /* 0x000fe20000000000 */
[----:B-1234-:R-:W-:Y:S03]  /*0a70*/  BAR.SYNC.DEFER_BLOCKING 0x0 ;  /* 0x0000000000007b1d */ /* 0x01efe60000010000 */
[----:B------:R-:W-:-:S07]  /*0a80*/  ISETP.EQ.AND P2, PT, R2, 0x1, P1 ;  /* 0x000000010200780c */ /* 0x000fce0000f42270 */
[----:B------:R-:W-:Y:S06]  /*0a90*/  @!P0 BRA `(.L_x_6) ;  /* 0x0000007800908947 */ /* 0x000fec0003800000 */
[----:B------:R-:W-:-:S06]  /*0aa0*/  UISETP.GT.U32.AND UP0, UPT, UR38, 0x3, UPT ;  /* 0x000000032600788c */ /* 0x000fcc000bf04070 */
[----:B------:R-:W-:-:S13]  /*0ab0*/  PLOP3.LUT P0, PT, PT, PT, UP0, 0x80, 0x0 ;  /* 0x000000000000781c */ /* 0x000fda0003f0f008 */
[----:B------:R-:W-:Y:S05]  /*0ac0*/  @P0 EXIT ;  /* 0x000000000000094d */ /* 0x000fea0003800000 */
.L_x_7:
[----:B------:R-:W-:-:S08]  /*0ad0*/  NOP ;  /* 0x0000000000007918 */ /* 0x000fd00000000000 */
[----:B------:R-:W1:Y:S02]  /*0ae0*/  USETMAXREG.TRY_ALLOC.CTAPOOL UP0, 0xf0 ;  /* 0x000000f0000079c8 */ /* 0x000e640008000600 */
[----:B-1----:R-:W-:-:S13]  /*0af0*/  PLOP3.LUT P0, PT, PT, PT, UP0, 0x80, 0x0 ;  /* 0x000000000000781c */ /* 0x002fda0003f0f008 */
[----:B------:R-:W-:Y:S05]  /*0b00*/  @!P0 BRA `(.L_x_7) ;  /* 0xfffffffc00f08947 */ /* 0x000fea000383ffff */
[----:B------:R-:W-:Y:S01]  /*0b10*/  UISETP.NE.AND UP0, UPT, UR12, 0x1, UPT ;  /* 0x000000010c00788c */ /* 0x000fe2000bf05270 */
[----:B------:R-:W1:Y:S01]  /*0b20*/  S2UR UR42, SR_CTAID.X ;  /* 0x00000000002a79c3 */ /* 0x000e620000002500 */
[----:B------:R-:W-:Y:S01]  /*0b30*/  UMOV UR5, URZ ;  /* 0x0000003f00057c82 */ /* 0x000fe20008000000 */
[----:B------:R-:W-:-:S03]  /*0b40*/  UMOV UR21, URZ ;  /* 0x0000003f00157c82 */ /* 0x000fc60008000000 */
[----:B------:R-:W-:-:S13]  /*0b50*/  PLOP3.LUT P0, PT, PT, PT, UP0, 0x80, 0x0 ;  /* 0x000000000000781c */ /* 0x000fda0003f0f008 */
[----:B------:R-:W-:Y:S05]  /*0b60*/  @!P0 BRA `(.L_x_8) ;  /* 0x0000000000388947 */ /* 0x000fea0003800000 */
[----:B------:R-:W-:Y:S01]  /*0b70*/  UISETP.NE.AND UP0, UPT, UR12, 0x2, UPT ;  /* 0x000000020c00788c */ /* 0x000fe2000bf05270 */
[----:B------:R-:W-:-:S05]  /*0b80*/  UMOV UR21, 0x2 ;  /* 0x0000000200157882 */ /* 0x000fca0000000000 */
[----:B------:R-:W-:-:S13]  /*0b90*/  PLOP3.LUT P1, PT, PT, PT, UP0, 0x80, 0x0 ;  /* 0x000000000000781c */ /* 0x000fda0003f2f008 */
[----:B------:R-:W-:Y:S05]  /*0ba0*/  @!P1 BRA `(.L_x_8) ;  /* 0x0000000000289947 */ /* 0x000fea0003800000 */
[----:B------:R-:W-:-:S06]  /*0bb0*/  UISETP.NE.AND UP0, UPT, UR12, 0x3, UPT ;  /* 0x000000030c00788c */ /* 0x000fcc000bf05270 */
[----:B------:R-:W-:-:S13]  /*0bc0*/  PLOP3.LUT P1, PT, PT, PT, UP0, 0x80, 0x0 ;  /* 0x000000000000781c */ /* 0x000fda0003f2f008 */
[----:B------:R-:W-:Y:S05]  /*0bd0*/  @!P1 BRA `(.L_x_9) ;  /* 0x0000000000149947 */ /* 0x000fea0003800000 */
[----:B------:R-:W-:-:S11]  /*0be0*/  UISETP.NE.AND UP0, UPT, UR12, 0x4, UPT ;  /* 0x000000040c00788c */ /* 0x000fd6000bf05270 */
[----:B------:R-:W-:Y:S01]  /*0bf0*/  @!UP0 UMOV UR5, 0x1 ;  /* 0x0000000100058882 */ /* 0x000fe20000000000 */
[----:B------:R-:W-:Y:S01]  /*0c00*/  @UP0 UMOV UR21, URZ ;  /* 0x0000003f00150c82 */ /* 0x000fe20008000000 */
[----:B------:R-:W-:Y:S01]  /*0c10*/  @UP0 UMOV UR5, URZ ;  /* 0x0000003f00050c82 */ /* 0x000fe20008000000 */
[----:B------:R-:W-:Y:S05]  /*0c20*/  BRA `(.L_x_8) ;  /* 0x0000000000087947 */ /* 0x000fea0003800000 */
.L_x_9:
[----:B------:R-:W-:Y:S01]  /*0c30*/  UMOV UR5, 0x1 ;  /* 0x0000000100057882 */ /* 0x000fe20000000000 */
[----:B------:R-:W-:-:S05]  /*0c40*/  UMOV UR21, URZ ;  /* 0x0000003f00157c82 */ /* 0x000fca0008000000 */
.L_x_8:
[----:B------:R-:W-:Y:S05]  /*0c50*/  @!P0 BRA `(.L_x_10) ;  /* 0x00000000003c8947 */ /* 0x000fea0003800000 */
[----:B------:R-:W-:-:S06]  /*0c60*/  UISETP.NE.AND UP0, UPT, UR12, 0x2, UPT ;  /* 0x000000020c00788c */ /* 0x000fcc000bf05270 */
[----:B------:R-:W-:-:S13]  /*0c70*/  PLOP3.LUT P0, PT, PT, PT, UP0, 0x80, 0x0 ;  /* 0x000000000000781c */ /* 0x000fda0003f0f008 */
[----:B------:R-:W-:Y:S05]  /*0c80*/  @!P0 BRA `(.L_x_11) ;  /* 0x0000000000288947 */ /* 0x000fea0003800000 */
[----:B------:R-:W-:-:S06]  /*0c90*/  UISETP.NE.AND UP0, UPT, UR12, 0x3, UPT ;  /* 0x000000030c00788c */ /* 0x000fcc000bf05270 */
[----:B------:R-:W-:-:S13]  /*0ca0*/  PLOP3.LUT P0, PT, PT, PT, UP0, 0x80, 0x0 ;  /* 0x000000000000781c */ /* 0x000fda0003f0f008 */
[----:B------:R-:W-:Y:S05]  /*0cb0*/  @!P0 BRA `(.L_x_12) ;  /* 0x0000000000148947 */ /* 0x000fea0003800000 */
[----:B------:R-:W-:-:S06]  /*0cc0*/  UISETP.NE.AND UP0, UPT, UR12, 0x4, UPT ;  /* 0x000000040c00788c */ /* 0x000fcc000bf05270 */
[----:B------:R-:W-:-:S13]  /*0cd0*/  PLOP3.LUT P0, PT, PT, PT, UP0, 0x80, 0x0 ;  /* 0x000000000000781c */ /* 0x000fda0003f0f008 */
[----:B------:R-:W-:Y:S05]  /*0ce0*/  @P0 BRA `(.L_x_13) ;  /* 0x00000000001c0947 */ /* 0x000fea0003800000 */
[----:B-1----:R-:W-:Y:S01]  /*0cf0*/  ULEA UR42, UR42, 0x3, 0x1 ;  /* 0x000000032a2a7891 */ /* 0x002fe2000f8e083f */
[----:B------:R-:W-:Y:S11]  /*0d00*/  BRA `(.L_x_13) ;  /* 0x0000000000147947 */ /* 0x000ff60003800000 */
.L_x_12:
[----:B-1----:R-:W-:Y:S01]  /*0d10*/  ULEA UR42, UR42, 0x2, 0x1 ;  /* 0x000000022a2a7891 */ /* 0x002fe2000f8e083f */
[----:B------:R-:W-:Y:S11]  /*0d20*/  BRA `(.L_x_13) ;  /* 0x00000000000c7947 */ /* 0x000ff60003800000 */
.L_x_11:
[----:B-1----:R-:W-:Y:S01]  /*0d30*/  ULEA UR42, UR42, 0x1, 0x1 ;  /* 0x000000012a2a7891 */ /* 0x002fe2000f8e083f */
[----:B------:R-:W-:Y:S11]  /*0d40*/  BRA `(.L_x_13) ;  /* 0x0000000000047947 */ /* 0x000ff60003800000 */
.L_x_10:
[----:B-1----:R-:W-:-:S12]  /*0d50*/  USHF.L.U32 UR42, UR42, 0x1, URZ ;  /* 0x000000012a2a7899 */ /* 0x002fd8000800063f */
.L_x_13:
[----:B------:R-:W-:-:S04]  /*0d60*/  ULOP3.LUT UR6, UR4, 0x1, URZ, 0xfc, !UPT ;  /* 0x0000000104067892 */ /* 0x000fc8000f8efc3f */
[----:B------:R-:W-:-:S06]  /*0d70*/  UISETP.NE.AND UP0, UPT, UR6, 0x3, UPT ;  /* 0x000000030600788c */ /* 0x000fcc000bf05270 */
[----:B------:R-:W-:-:S13]  /*0d80*/  PLOP3.LUT P0, PT, PT, PT, UP0, 0x80, 0x0 ;  /* 0x000000000000781c */ /* 0x000fda0003f0f008 */
[----:B------:R-:W-:Y:S05]  /*0d90*/  @!P0 BRA `(.L_x_14) ;  /* 0x0000000000048947 */ /* 0x000fea0003800000 */
[----:B-1----:R-:W-:Y:S01]  /*0da0*/  BPT.TRAP 0x1 ;  /* 0x000000040000795c */ /* 0x002fe20000300000 */
.L_x_14:
[----:B------:R-:W2:Y:S01]  /*0db0*/  S2UR UR6, SR_CgaCtaId ;  /* 0x00000000000679c3 */ /* 0x000ea20000008800 */
[----:B------:R-:W-:Y:S01]  /*0dc0*/  UMOV UR37, 0x400 ;  /* 0x0000040000257882 */ /* 0x000fe20000000000 */
[----:B------:R-:W-:-:S05]  /*0dd0*/  IMAD.U32 R2, RZ, RZ, UR5 ;  /* 0x00000005ff027e24 */ /* 0x000fca000f8e00ff */
[----:B------:R-:W-:Y:S01]  /*0de0*/  SHF.L.U32 R2, R2, 0x1f, RZ ;  /* 0x0000001f02027819 */ /* 0x000fe200000006ff */
[----:B--2---:R-:W-:-:S04]  /*0df0*/  ULEA UR37, UR6, UR37, 0x18 ;  /* 0x0000002506257291 */ /* 0x004fc8000f8ec03f */
[----:B------:R-:W-:-:S09]  /*0e00*/  ULEA UR8, UR21, UR37, 0x3 ;  /* 0x0000002515087291 */ /* 0x000fd2000f8e183f */
[----:B------:R-:W2:Y:S02]  /*0e10*/  SYNCS.PHASECHK.TRANS64.TRYWAIT P1, [UR8+0x30840], R2 ;  /* 0x03084002ff0075a7 */ /* 0x000ea40008020148 */
[----:B--2---:R-:W-:Y:S05]  /*0e20*/  @!P1 BRA `(.L_x_15) ;  /* 0x000000ac00649947 */ /* 0x004fea0003800000 */
.L_x_127:
[----:B------:R-:W-:Y:S05]  /*0e30*/  @!P0 BRA `(.L_x_16) ;  /* 0x0000000000048947 */ /* 0x000fea0003800000 */
[----:B-1----:R-:W-:Y:S01]  /*0e40*/  BPT.TRAP 0x1 ;  /* 0x000000040000795c */ /* 0x002fe20000300000 */
.L_x_16:
[----:B------:R-:W3:Y:S01]  /*0e50*/  SYNCS.PHASECHK.TRANS64.TRYWAIT P1, [UR8+0x30848], R2 ;  /* 0x03084802ff0075a7 */ /* 0x000ee20008020148 */
[----:B--2---:R-:W-:Y:S01]  /*0e60*/  SHF.R.S32.HI R3, RZ, 0x1f, R0 ;  /* 0x0000001fff037819 */ /* 0x004fe20000011400 */
[----:B------:R-:W-:-:S03]  /*0e70*/  UMOV UR20, 0x1 ;  /* 0x0000000100147882 */ /* 0x000fc60000000000 */
[----:B------:R-:W-:-:S04]  /*0e80*/  LEA.HI R3, R3, R0, RZ, 0x7 ;  /* 0x0000000003037211 */ /* 0x000fc800078f38ff */
[----:B------:R-:W-:-:S05]  /*0e90*/  LOP3.LUT R3, R3, 0xffffff80, RZ, 0xc0, !PT ;  /* 0xffffff8003037812 */ /* 0x000fca00078ec0ff */
[----:B------:R-:W-:Y:S01]  /*0ea0*/  IMAD.IADD R3, R0, 0x1, -R3 ;  /* 0x0000000100037824 */ /* 0x000fe200078e0a03 */
[----:B---3--:R-:W-:Y:S06]  /*0eb0*/  @!P1 BRA `(.L_x_17) ;  /* 0x000000ac00589947 */ /* 0x008fec0003800000 */
.L_x_128:
[----:B------:R-:W-:Y:S01]  /*0ec0*/  ULDC UR5, c[0x0][0x288] ;  /* 0x0000a20000057ab9 */ /* 0x000fe20000000800 */
[----:B------:R-:W-:Y:S01]  /*0ed0*/  UMOV UR6, URZ ;  /* 0x0000003f00067c82 */ /* 0x000fe20008000000 */
[----:B------:R-:W-:Y:S01]  /*0ee0*/  UISETP.GE.AND UP0, UPT, UR5, 0x1, UPT ;  /* 0x000000010500788c */ /* 0x000fe2000bf06270 */
[----:B------:R-:W-:Y:S01]  /*0ef0*/  CS2R R184, SRZ ;  /* 0x0000000000b87805 */ /* 0x000fe2000001ff00 */
[----:B------:R-:W-:Y:S01]  /*0f00*/  UMOV UR36, URZ ;  /* 0x0000003f00247c82 */ /* 0x000fe20008000000 */
[----:B------:R-:W-:Y:S02]  /*0f10*/  CS2R R186, SRZ ;  /* 0x0000000000ba7805 */ /* 0x000fe4000001ff00 */
[----:B------:R-:W-:Y:S02]  /*0f20*/  CS2R R188, SRZ ;  /* 0x0000000000bc7805 */ /* 0x000fe4000001ff00 */
[----:B------:R-:W-:Y:S02]  /*0f30*/  CS2R R190, SRZ ;  /* 0x0000000000be7805 */ /* 0x000fe4000001ff00 */
[----:B------:R-:W-:-:S02]  /*0f40*/  PLOP3.LUT P1, PT, PT, PT, UP0, 0x80, 0x0 ;  /* 0x000000000000781c */ /* 0x000fc40003f2f008 */
[----:B------:R-:W-:Y:S02]  /*0f50*/  CS2R R192, SRZ ;  /* 0x0000000000c07805 */ /* 0x000fe4000001ff00 */
[----:B------:R-:W-:Y:S02]  /*0f60*/  CS2R R194, SRZ ;  /* 0x0000000000c27805 */ /* 0x000fe4000001ff00 */
[----:B------:R-:W-:Y:S02]  /*0f70*/  CS2R R196, SRZ ;  /* 0x0000000000c47805 */ /* 0x000fe4000001ff00 */
[----:B------:R-:W-:Y:S02]  /*0f80*/  CS2R R198, SRZ ;  /* 0x0000000000c67805 */ /* 0x000fe4000001ff00 */
[----:B------:R-:W-:Y:S02]  /*0f90*/  CS2R R200, SRZ ;  /* 0x0000000000c87805 */ /* 0x000fe4000001ff00 */
[----:B------:R-:W-:-:S02]  /*0fa0*/  CS2R R202, SRZ ;  /* 0x0000000000ca7805 */ /* 0x000fc4000001ff00 */
        /* <DEDUP_REMOVED lines=21> */
[----:B------:R-:W-:Y:S01]  /*1100*/  CS2R R182, SRZ ;  /* 0x0000000000b67805 */ /* 0x000fe2000001ff00 */
[----:B------:R-:W-:Y:S06]  /*1110*/  @!P1 BRA `(.L_x_18) ;  /* 0x0000006000909947 */ /* 0x000fec0003800000 */
[----:B------:R-:W-:Y:S01]  /*1120*/  SHF.R.S32.HI R0, RZ, 0x1f, R3 ;  /* 0x0000001fff007819 */ /* 0x000fe20000011403 */
[----:B------:R-:W-:Y:S01]  /*1130*/  UIADD3 UR5, UR5, 0x7f, URZ ;  /* 0x0000007f05057890 */ /* 0x000fe2000fffe03f */
[----:B------:R-:W-:Y:S01]  /*1140*/  IMAD.MOV.U32 R184, RZ, RZ, RZ ;  /* 0x000000ffffb87224 */ /* 0x000fe200078e00ff */
[----:B-1----:R-:W-:Y:S01]  /*1150*/  ULOP3.LUT UR9, UR42, 0x1, URZ, 0xc0, !UPT ;  /* 0x000000012a097892 */ /* 0x002fe2000f8ec03f */
[CC--:B--2---:R-:W-:Y:S01]  /*1160*/  LEA.HI R2, R0.reuse, R3.reuse, RZ, 0x2 ;  /* 0x0000000300027211 */ /* 0x0c4fe200078f10ff */
[----:B------:R-:W-:Y:S01]  /*1170*/  USHF.R.S32.HI UR6, URZ, 0x1f, UR5 ;  /* 0x0000001f3f067899 */ /* 0x000fe20008011405 */
[----:B------:R-:W-:Y:S01]  /*1180*/  LEA.HI R6, R0, R3, RZ, 0x5 ;  /* 0x0000000300067211 */ /* 0x000fe200078f28ff */
[----:B------:R-:W-:Y:S01]  /*1190*/  ULOP3.LUT UR10, UR7, 0x2, URZ, 0xfc, !UPT ;  /* 0x00000002070a7892 */ /* 0x000fe2000f8efc3f */
[----:B------:R-:W-:Y:S01]  /*11a0*/  LOP3.LUT R4, R2, 0x7ffffffc, RZ, 0xc0, !PT ;  /* 0x7ffffffc02047812 */ /* 0x000fe200078ec0ff */
[----:B------:R-:W-:Y:S01]  /*11b0*/  ULEA.HI UR6, UR6, UR5, URZ, 0x7 ;  /* 0x0000000506067291 */ /* 0x000fe2000f8f383f */
[--C-:B------:R-:W-:Y:S01]  /*11c0*/  SHF.R.S32.HI R0, RZ, 0x2, R2.reuse ;  /* 0x00000002ff007819 */ /* 0x100fe20000011402 */
[----:B------:R-:W-:Y:S01]  /*11d0*/  UMOV UR20, 0x1 ;  /* 0x0000000100147882 */ /* 0x000fe20000000000 */
[----:B------:R-:W-:Y:S01]  /*11e0*/  SHF.R.S32.HI R5, RZ, 0x1f, R2 ;  /* 0x0000001fff057819 */ /* 0x000fe20000011402 */
[----:B------:R-:W-:Y:S01]  /*11f0*/  IMAD.IADD R3, R3, 0x1, -R4 ;  /* 0x0000000103037824 */ /* 0x000fe200078e0a04 */
[----:B------:R-:W-:Y:S01]  /*1200*/  SHF.R.S32.HI R6, RZ, 0x5, R6 ;  /* 0x00000005ff067819 */ /* 0x000fe20000011406 */
[----:B------:R-:W-:Y:S01]  /*1210*/  USHF.R.S32.HI UR11, URZ, 0x7, UR6 ;  /* 0x000000073f0b7899 */ /* 0x000fe20008011406 */
[----:B------:R-:W-:Y:S01]  /*1220*/  LEA.HI R5, R5, R0, RZ, 0x3 ;  /* 0x0000000005057211 */ /* 0x000fe200078f18ff */
[----:B------:R-:W-:Y:S01]  /*1230*/  IMAD.SHL.U32 R3, R3, 0x2, RZ ;  /* 0x0000000203037824 */ /* 0x000fe200078e00ff */
[----:B------:R-:W-:Y:S01]  /*1240*/  UMOV UR5, URZ ;  /* 0x0000003f00057c82 */ /* 0x000fe20008000000 */
[----:B------:R-:W-:Y:S01]  /*1250*/  UMOV UR36, URZ ;  /* 0x0000003f00247c82 */ /* 0x000fe20008000000 */
[----:B------:R-:W-:Y:S01]  /*1260*/  LOP3.LUT R5, R5, 0xfffffff8, RZ, 0xc0, !PT ;  /* 0xfffffff805057812 */ /* 0x000fe200078ec0ff */
[----:B------:R-:W-:Y:S01]  /*1270*/  IMAD R2, R6, 0x800, R3 ;  /* 0x0000080006027824 */ /* 0x000fe200078e0203 */
[----:B------:R-:W-:Y:S01]  /*1280*/  UMOV UR6, URZ ;  /* 0x0000003f00067c82 */ /* 0x000fe20008000000 */
[----:B------:R-:W-:Y:S01]  /*1290*/  UMOV UR29, URZ ;  /* 0x0000003f001d7c82 */ /* 0x000fe20008000000 */
[----:B------:R-:W-:Y:S01]  /*12a0*/  UMOV UR24, URZ ;  /* 0x0000003f00187c82 */ /* 0x000fe20008000000 */
[----:B------:R-:W-:Y:S01]  /*12b0*/  IMAD.IADD R5, R0, 0x1, -R5 ;  /* 0x0000000100057824 */ /* 0x000fe200078e0a05 */
[----:B------:R-:W-:Y:S01]  /*12c0*/  ULDC.64 UR30, c[0x0][0x208] ;  /* 0x00008200001e7ab9 */ /* 0x000fe20000000a00 */
[--C-:B------:R-:W-:Y:S01]  /*12d0*/  IMAD R6, R6, -0x400, R2.reuse ;  /* 0xfffffc0006067824 */ /* 0x100fe200078e0202 */
[----:B------:R-:W-:Y:S01]  /*12e0*/  ULDC UR12, c[0x0][0xa04] ;  /* 0x00028100000c7ab9 */ /* 0x000fe20000000800 */
[C---:B------:R-:W-:Y:S01]  /*12f0*/  IMAD R0, R5.reuse, 0x8, R2 ;  /* 0x0000000805007824 */ /* 0x040fe200078e0202 */
[----:B------:R-:W-:Y:S01]  /*1300*/  ULDC UR13, c[0x0][0xa00] ;  /* 0x00028000000d7ab9 */ /* 0x000fe20000000800 */
[----:B------:R-:W-:-:S02]  /*1310*/  IMAD R2, R5, 0x20, R6 ;  /* 0x0000002005027824 */ /* 0x000fc400078e0206 */
[----:B------:R-:W-:Y:S01]  /*1320*/  IMAD.U32 R5, RZ, RZ, UR9 ;  /* 0x00000009ff057e24 */ /* 0x000fe2000f8e00ff */
[----:B------:R-:W-:-:S04]  /*1330*/  LEA R0, R0, UR37, 0x1 ;  /* 0x0000002500007c11 */ /* 0x000fc8000f8e08ff */
[----:B------:R-:W-:-:S07]  /*1340*/  LEA R0, R5, R0, 0xe ;  /* 0x0000000005007211 */ /* 0x000fce00078e70ff */
.L_x_40:
[----:B-12---:R-:W-:Y:S05]  /*1350*/  @!P0 BRA `(.L_x_19) ;  /* 0x0000000000048947 */ /* 0x006fea0003800000 */
[----:B------:R-:W-:Y:S01]  /*1360*/  BPT.TRAP 0x1 ;  /* 0x000000040000795c */ /* 0x000fe20000300000 */
.L_x_19:
[----:B------:R-:W-:Y:S01]  /*1370*/  ULEA UR14, UR29, UR37, 0x3 ;  /* 0x000000251d0e7291 */ /* 0x000fe2000f8e183f */
[----:B------:R-:W-:-:S05]  /*1380*/  IMAD.U32 R4, RZ, RZ, UR24 ;  /* 0x00000018ff047e24 */ /* 0x000fca000f8e00ff */
[----:B------:R-:W-:-:S04]  /*1390*/  SHF.L.U32 R4, R4, 0x1f, RZ ;  /* 0x0000001f04047819 */ /* 0x000fc800000006ff */
[----:B------:R-:W1:Y:S02]  /*13a0*/  SYNCS.PHASECHK.TRANS64.TRYWAIT P1, [UR14+0x30800], R4 ;  /* 0x03080004ff0075a7 */ /* 0x000e64000802014e */
[----:B-1----:R-:W-:Y:S05]  /*13b0*/  @!P1 BRA `(.L_x_20) ;  /* 0x000000a800309947 */ /* 0x002fea0003800000 */
.L_x_129:
[----:B------:R-:W-:Y:S01]  /*13c0*/  UIADD3 UR14, UR37, 0x10000, URZ ;  /* 0x00010000250e7890 */ /* 0x000fe2000fffe03f */
[----:B------:R-:W-:Y:S01]  /*13d0*/  WARPGROUP.ARRIVE ;  /* 0x00000000000079c5 */ /* 0x000fe20000000000 */
[----:B------:R-:W-:Y:S02]  /*13e0*/  USHF.R.U32.HI UR27, URZ, 0x4, UR37 ;  /* 0x000000043f1b7899 */ /* 0x000fe40008011625 */
[----:B------:R-:W-:Y:S02]  /*13f0*/  USHF.R.U32.HI UR14, URZ, 0x4, UR14 ;  /* 0x000000043f0e7899 */ /* 0x000fe4000801160e */
[----:B------:R-:W-:Y:S02]  /*1400*/  ULOP3.LUT UR27, UR27, 0x3fff, URZ, 0xc0, !UPT ;  /* 0x00003fff1b1b7892 */ /* 0x000fe4000f8ec03f */
[----:B------:R-:W-:Y:S02]  /*1410*/  ULOP3.LUT UR28, UR14, 0x3fff, URZ, 0xc0, !UPT ;  /* 0x00003fff0e1c7892 */ /* 0x000fe4000f8ec03f */
[----:B------:R-:W-:-:S02]  /*1420*/  ULOP3.LUT UR14, UR27, 0x10000, URZ, 0xfc, !UPT ;  /* 0x000100001b0e7892 */ /* 0x000fc4000f8efc3f */
[----:B------:R-:W-:Y:S02]  /*1430*/  ULOP3.LUT UR25, UR28, 0x10000, URZ, 0xfc, !UPT ;  /* 0x000100001c197892 */ /* 0x000fe4000f8efc3f */
[----:B------:R-:W-:Y:S02]  /*1440*/  ULEA UR14, UR21, UR14, 0x9 ;  /* 0x0000000e150e7291 */ /* 0x000fe4000f8e483f */
[----:B------:R-:W-:Y:S01]  /*1450*/  ULEA UR15, UR29, UR25, 0xa ;  /* 0x000000191d0f7291 */ /* 0x000fe2000f8e503f */
[----:B------:R-:W-:Y:S01]  /*1460*/  UMOV UR17, 0x40000040 ;  /* 0x4000004000117882 */ /* 0x000fe20000000000 */
[----:B------:R-:W-:Y:S01]  /*1470*/  UMOV UR19, 0x40000040 ;  /* 0x4000004000137882 */ /* 0x000fe20000000000 */
[----:B------:R-:W-:Y:S02]  /*1480*/  UIADD3 UR23, UR29, 0x1, URZ ;  /* 0x000000011d177890 */ /* 0x000fe4000fffe03f */
[----:B------:R-:W-:Y:S02]  /*1490*/  UMOV UR16, UR14 ;  /* 0x0000000e00107c82 */ /* 0x000fe40008000000 */
[----:B------:R-:W-:Y:S01]  /*14a0*/  UMOV UR18, UR15 ;  /* 0x0000000f00127c82 */ /* 0x000fe20008000000 */
[----:B------:R-:W-:Y:S01]  /*14b0*/  UISETP.NE.AND UP0, UPT, UR23, 0x4, UPT ;  /* 0x000000041700788c */ /* 0x000fe2000bf05270 */
[----:B------:R-:W-:Y:S01]  /*14c0*/  HGMMA.64x128x16.F32 R88, gdesc[UR16], RZ, !UPT, gsb0 ;  /* 0x01e00000105879f0 */ /* 0x000fe2000c0008ff */
[----:B------:R-:W-:-:S02]  /*14d0*/  UIADD3 UR16, UR14, 0x2, URZ ;  /* 0x000000020e107890 */ /* 0x000fc4000fffe03f */
[----:B------:R-:W-:Y:S01]  /*14e0*/  UIADD3 UR18, UR15, 0x2, URZ ;  /* 0x000000020f127890 */ /* 0x000fe2000fffe03f */
[----:B------:R-:W-:Y:S01]  /*14f0*/  UMOV UR17, 0x40000040 ;  /* 0x4000004000117882 */ /* 0x000fe20000000000 */
[----:B------:R-:W-:Y:S01]  /*1500*/  UMOV UR19, 0x40000040 ;  /* 0x4000004000137882 */ /* 0x000fe20000000000 */
[----:B------:R-:W-:Y:S01]  /*1510*/  USEL UR23, UR23, URZ, UP0 ;  /* 0x0000003f17177287 */ /* 0x000fe20008000000 */
[----:B------:R-:W-:Y:S02]  /*1520*/  WARPGROUP.DEPBAR.LE gsb0, 0x0 ;  /* 0x00008000000079c5 */ /* 0x000fe40000010000 */
[----:B------:R-:W-:-:S06]  /*1530*/  WARPGROUP.ARRIVE ;  /* 0x00000000000079c5 */ /* 0x000fcc0000000000 */
[----:B------:R-:W-:Y:S01]  /*1540*/  HGMMA.64x128x16.F32 R88, gdesc[UR16], R88, gsb0 ;  /* 0x01e00000105879f0 */ /* 0x000fe20008000858 */
[----:B------:R-:W-:Y:S02]  /*1550*/  UIADD3 UR16, UR14, 0x4, URZ ;  /* 0x000000040e107890 */ /* 0x000fe4000fffe03f */
[----:B------:R-:W-:Y:S01]  /*1560*/  UIADD3 UR18, UR15, 0x4, URZ ;  /* 0x000000040f127890 */ /* 0x000fe2000fffe03f */
[----:B------:R-:W-:Y:S01]  /*1570*/  UMOV UR17, 0x40000040 ;  /* 0x4000004000117882 */ /* 0x000fe20000000000 */
[----:B------:R-:W-:Y:S01]  /*1580*/  UMOV UR19, 0x40000040 ;  /* 0x4000004000137882 */ /* 0x000fe20000000000 */
[----:B------:R-:W-:Y:S02]  /*1590*/  WARPGROUP.DEPBAR.LE gsb0, 0x0 ;  /* 0x00008000000079c5 */ /* 0x000fe40000010000 */
[----:B------:R-:W-:-:S06]  /*15a0*/  WARPGROUP.ARRIVE ;  /* 0x00000000000079c5 */ /* 0x000fcc0000000000 */
[----:B------:R-:W-:Y:S01]  /*15b0*/  HGMMA.64x128x16.F32 R88, gdesc[UR16], R88, gsb0 ;  /* 0x01e00000105879f0 */ /* 0x000fe20008000858 */
[----:B------:R-:W-:Y:S02]  /*15c0*/  UIADD3 UR16, UR14, 0x6, URZ ;  /* 0x000000060e107890 */ /* 0x000fe4000fffe03f */
[----:B------:R-:W-:Y:S01]  /*15d0*/  UIADD3 UR18, UR15, 0x6, URZ ;  /* 0x000000060f127890 */ /* 0x000fe2000fffe03f */
[----:B------:R-:W-:Y:S01]  /*15e0*/  UMOV UR17, 0x40000040 ;  /* 0x4000004000117882 */ /* 0x000fe20000000000 */
[----:B------:R-:W-:Y:S01]  /*15f0*/  UMOV UR19, 0x40000040 ;  /* 0x4000004000137882 */ /* 0x000fe20000000000 */
[----:B------:R-:W-:-:S04]  /*1600*/  USEL UR15, URZ, 0x1, UP0 ;  /* 0x000000013f0f7887 */ /* 0x000fc80008000000 */
[----:B------:R-:W-:Y:S01]  /*1610*/  ULOP3.LUT UR24, UR24, UR15, URZ, 0x3c, !UPT ;  /* 0x0000000f18187292 */ /* 0x000fe2000f8e3c3f */
[----:B------:R-:W-:Y:S02]  /*1620*/  WARPGROUP.DEPBAR.LE gsb0, 0x0 ;  /* 0x00008000000079c5 */ /* 0x000fe40000010000 */
[----:B------:R-:W-:-:S06]  /*1630*/  WARPGROUP.ARRIVE ;  /* 0x00000000000079c5 */ /* 0x000fcc0000000000 */
[----:B------:R-:W-:Y:S03]  /*1640*/  HGMMA.64x128x16.F32 R88, gdesc[UR16], R88, gsb0 ;  /* 0x01e00000105879f0 */ /* 0x000fe60008000858 */
[----:B------:R-:W-:Y:S02]  /*1650*/  WARPGROUP.DEPBAR.LE gsb0, 0x0 ;  /* 0x00008000000079c5 */ /* 0x000fe40000010000 */
[----:B------:R-:W-:Y:S05]  /*1660*/  @!P0 BRA `(.L_x_21) ;  /* 0x0000000000048947 */ /* 0x000fea0003800000 */
[----:B------:R-:W-:Y:S01]  /*1670*/  BPT.TRAP 0x1 ;  /* 0x000000040000795c */ /* 0x000fe20000300000 */
.L_x_21:
[----:B------:R-:W-:Y:S01]  /*1680*/  ULEA UR15, UR23, UR37, 0x3 ;  /* 0x00000025170f7291 */ /* 0x000fe2000f8e183f */
[----:B-1----:R-:W-:-:S05]  /*1690*/  IMAD.U32 R4, RZ, RZ, UR24 ;  /* 0x00000018ff047e24 */ /* 0x002fca000f8e00ff */
[----:B------:R-:W-:-:S04]  /*16a0*/  SHF.L.U32 R4, R4, 0x1f, RZ ;  /* 0x0000001f04047819 */ /* 0x000fc800000006ff */
[----:B------:R-:W1:Y:S02]  /*16b0*/  SYNCS.PHASECHK.TRANS64.TRYWAIT P1, [UR15+0x30800], R4 ;  /* 0x03080004ff0075a7 */ /* 0x000e64000802014f */
[----:B-1----:R-:W-:Y:S05]  /*16c0*/  @!P1 BRA `(.L_x_22) ;  /* 0x000000a400849947 */ /* 0x002fea0003800000 */
.L_x_130:
[----:B------:R-:W-:Y:S01]  /*16d0*/  ULEA UR15, UR23, UR25, 0xa ;  /* 0x00000019170f7291 */ /* 0x000fe2000f8e503f */
[----:B------:R-:W-:Y:S01]  /*16e0*/  WARPGROUP.ARRIVE ;  /* 0x00000000000079c5 */ /* 0x000fe20000000000 */
[----:B------:R-:W-:Y:S01]  /*16f0*/  UIADD3 UR16, UR14, 0x200, URZ ;  /* 0x000002000e107890 */ /* 0x000fe2000fffe03f */
[----:B-1----:R-:W1:Y:S01]  /*1700*/  MUFU.RCP64H R5, 2.3591403961181640625 ;  /* 0x4002df8500057908 */ /* 0x002e620000001800 */
[----:B------:R-:W-:Y:S01]  /*1710*/  UMOV UR19, 0x40000040 ;  /* 0x4000004000137882 */ /* 0x000fe20000000000 */
[----:B------:R-:W-:Y:S01]  /*1720*/  UMOV UR17, 0x40000040 ;  /* 0x4000004000117882 */ /* 0x000fe20000000000 */
[----:B------:R-:W-:Y:S01]  /*1730*/  IMAD.MOV.U32 R6, RZ, RZ, 0x458a2bb4 ;  /* 0x458a2bb4ff067424 */ /* 0x000fe200078e00ff */
[----:B------:R-:W-:Y:S01]  /*1740*/  UMOV UR18, UR15 ;  /* 0x0000000f00127c82 */ /* 0x000fe20008000000 */
[----:B------:R-:W-:Y:S01]  /*1750*/  IMAD.MOV.U32 R7, RZ, RZ, 0x4002df85 ;  /* 0x4002df85ff077424 */ /* 0x000fe200078e00ff */
[----:B------:R-:W-:Y:S01]  /*1760*/  UMOV UR32, 0x2c515da4 ;  /* 0x2c515da400207882 */ /* 0x000fe20000000000 */
[----:B------:R-:W-:Y:S01]  /*1770*/  IMAD.MOV.U32 R4, RZ, RZ, RZ ;  /* 0x000000ffff047224 */ /* 0x000fe200078e00ff */
[----:B------:R-:W-:Y:S01]  /*1780*/  HGMMA.64x128x16.F32 R24, gdesc[UR16], RZ, !UPT, gsb0 ;  /* 0x01e00000101879f0 */ /* 0x000fe2000c0008ff */
[----:B------:R-:W-:Y:S01]  /*1790*/  UMOV UR33, 0x3fd6fc2a ;  /* 0x3fd6fc2a00217882 */ /* 0x000fe20000000000 */
[----:B------:R-:W-:Y:S01]  /*17a0*/  UMOV UR16, 0x3ae80f1e ;  /* 0x3ae80f1e00107882 */ /* 0x000fe20000000000 */
[----:B------:R-:W-:Y:S01]  /*17b0*/  UMOV UR17, 0x3eb1380b ;  /* 0x3eb1380b00117882 */ /* 0x000fe20000000000 */
[----:B------:R-:W-:Y:S01]  /*17c0*/  UIADD3 UR18, UR15, 0x2, URZ ;  /* 0x000000020f127890 */ /* 0x000fe2000fffe03f */
[----:B------:R-:W-:Y:S01]  /*17d0*/  IMAD.MOV.U32 R16, RZ, RZ, -0x105c611 ;  /* 0xfefa39efff107424 */ /* 0x000fe200078e00ff */
[----:B------:R-:W-:Y:S01]  /*17e0*/  UMOV UR19, 0x40000040 ;  /* 0x4000004000137882 */ /* 0x000fe20000000000 */
[----:B------:R-:W-:Y:S01]  /*17f0*/  UMOV UR34, 0x2d1b5154 ;  /* 0x2d1b515400227882 */ /* 0x000fe20000000000 */
[----:B------:R-:W-:-:S04]  /*1800*/  UMOV UR35, 0x3f3c71c7 ;  /* 0x3f3c71c700237882 */ /* 0x000fc80000000000 */
[----:B-1----:R-:W-:Y:S01]  /*1810*/  DFMA R6, R4, -R6, 1 ;  /* 0x3ff000000406742b */ /* 0x002fe20000000806 */
[----:B------:R-:W-:Y:S01]  /*1820*/  IMAD.MOV.U32 R17, RZ, RZ, 0x3fe62e42 ;  /* 0x3fe62e42ff117424 */ /* 0x000fe200078e00ff */
[----:B------:R-:W-:Y:S01]  /*1830*/  STL.128 [R1], RZ ;  /* 0x000000ff01007387 */ /* 0x000fe20000100c00 */
[----:B------:R-:W-:-:S03]  /*1840*/  UIADD3 UR25, UR37, 0x308a0, URZ ;  /* 0x000308a025197890 */ /* 0x000fc6000fffe03f */
[----:B------:R-:W-:Y:S02]  /*1850*/  STL.128 [R1+0x20], RZ ;  /* 0x000020ff01007387 */ /* 0x000fe40000100c00 */
[----:B------:R-:W-:Y:S02]  /*1860*/  DFMA R6, R6, R6, R6 ;  /* 0x000000060606722b */ /* 0x000fe40000000006 */
[----:B------:R-:W-:Y:S04]  /*1870*/  STL.128 [R1+0x30], RZ ;  /* 0x000030ff01007387 */ /* 0x000fe80000100c00 */
[----:B------:R-:W-:Y:S02]  /*1880*/  STL.128 [R1+0x10], RZ ;  /* 0x000010ff01007387 */ /* 0x000fe40000100c00 */
[----:B------:R-:W-:Y:S01]  /*1890*/  DFMA R8, R4, R6, R4 ;  /* 0x000000060408722b */ /* 0x000fe20000000004 */
[----:B------:R-:W-:Y:S01]  /*18a0*/  IMAD.MOV.U32 R6, RZ, RZ, -0x748574fc ;  /* 0x8b7a8b04ff067424 */ /* 0x000fe200078e00ff */
[----:B------:R-:W-:Y:S01]  /*18b0*/  STL.128 [R1+0x50], RZ ;  /* 0x000050ff01007387 */ /* 0x000fe20000100c00 */
[----:B------:R-:W-:-:S03]  /*18c0*/  IMAD.MOV.U32 R7, RZ, RZ, 0x3ed0ee25 ;  /* 0x3ed0ee25ff077424 */ /* 0x000fc600078e00ff */
[----:B------:R-:W-:Y:S02]  /*18d0*/  STL.128 [R1+0x60], RZ ;  /* 0x000060ff01007387 */ /* 0x000fe40000100c00 */
[C---:B------:R-:W-:Y:S02]  /*18e0*/  DMUL R4, R8.reuse, UR32 ;  /* 0x0000002008047c28 */ /* 0x040fe40008000000 */
[----:B------:R-:W-:Y:S04]  /*18f0*/  STL.128 [R1+0x40], RZ ;  /* 0x000040ff01007387 */ /* 0x000fe80000100c00 */
[----:B------:R-:W-:Y:S02]  /*1900*/  STL.128 [R1+0x70], RZ ;  /* 0x000070ff01007387 */ /* 0x000fe40000100c00 */
[----:B------:R-:W-:-:S02]  /*1910*/  DFMA R4, R8, UR32, R4 ;  /* 0x0000002008047c2b */ /* 0x000fc40008000004 */
[----:B------:R-:W-:Y:S04]  /*1920*/  STL.128 [R1+0x80], RZ ;  /* 0x000080ff01007387 */ /* 0x000fe80000100c00 */
[----:B------:R-:W-:Y:S02]  /*1930*/  STL.128 [R1+0xb0], RZ ;  /* 0x0000b0ff01007387 */ /* 0x000fe40000100c00 */
[C---:B------:R-:W-:Y:S02]  /*1940*/  DMUL R10, R4.reuse, R4 ;  /* 0x00000004040a7228 */ /* 0x040fe40000000000 */
[----:B------:R-:W-:Y:S01]  /*1950*/  DADD R12, -R4, UR32 ;  /* 0x00000020040c7e29 */ /* 0x000fe20008000100 */
[----:B------:R-:W-:Y:S04]  /*1960*/  STL.128 [R1+0x90], RZ ;  /* 0x000090ff01007387 */ /* 0x000fe80000100c00 */
[----:B------:R-:W-:Y:S01]  /*1970*/  STL.128 [R1+0xa0], RZ ;  /* 0x0000a0ff01007387 */ /* 0x000fe20000100c00 */
[----:B------:R-:W-:Y:S01]  /*1980*/  DFMA R6, R10, UR16, R6 ;  /* 0x000000100a067c2b */ /* 0x000fe20008000006 */
[----:B------:R-:W-:Y:S01]  /*1990*/  UMOV UR16, 0x9f02676f ;  /* 0x9f02676f00107882 */ /* 0x000fe20000000000 */
[----:B------:R-:W-:Y:S01]  /*19a0*/  UMOV UR17, 0x3ef3b266 ;  /* 0x3ef3b26600117882 */ /* 0x000fe20000000000 */
[----:B------:R-:W-:Y:S01]  /*19b0*/  DADD R14, R12, R12 ;  /* 0x000000000c0e7229 */ /* 0x000fe2000000000c */
[----:B------:R-:W-:Y:S04]  /*19c0*/  STL.128 [R1+0xc0], RZ ;  /* 0x0000c0ff01007387 */ /* 0x000fe80000100c00 */
[----:B------:R-:W-:Y:S01]  /*19d0*/  DFMA R6, R10, R6, UR16 ;  /* 0x000000100a067e2b */ /* 0x000fe20008000006 */
[----:B------:R-:W-:Y:S01]  /*19e0*/  UMOV UR16, 0xa9ab0956 ;  /* 0xa9ab095600107882 */ /* 0x000fe20000000000 */
[----:B------:R-:W-:Y:S01]  /*19f0*/  UMOV UR17, 0x3f1745cb ;  /* 0x3f1745cb00117882 */ /* 0x000fe20000000000 */
[----:B------:R-:W-:Y:S01]  /*1a00*/  DFMA R14, -R4, UR32, R14 ;  /* 0x00000020040e7c2b */ /* 0x000fe2000800010e */
[----:B------:R-:W-:Y:S04]  /*1a10*/  STL.128 [R1+0xd0], RZ ;  /* 0x0000d0ff01007387 */ /* 0x000fe80000100c00 */
[----:B------:R-:W-:Y:S01]  /*1a20*/  DFMA R6, R10, R6, UR16 ;  /* 0x000000100a067e2b */ /* 0x000fe20008000006 */
[----:B------:R-:W-:Y:S01]  /*1a30*/  UIADD3 UR16, UR14, 0x202, URZ ;  /* 0x000002020e107890 */ /* 0x000fe2000fffe03f */
[----:B------:R-:W-:Y:S01]  /*1a40*/  STL.128 [R1+0xe0], RZ ;  /* 0x0000e0ff01007387 */ /* 0x000fe20000100c00 */
[----:B------:R-:W-:Y:S01]  /*1a50*/  UMOV UR17, 0x40000040 ;  /* 0x4000004000117882 */ /* 0x000fe20000000000 */
[----:B------:R-:W-:-:S02]  /*1a60*/  DMUL R14, R8, R14 ;  /* 0x0000000e080e7228 */ /* 0x000fc40000000000 */
[----:B------:R-:W-:Y:S02]  /*1a70*/  STL.128 [R1+0xf0], RZ ;  /* 0x0000f0ff01007387 */ /* 0x000fe40000100c00 */
[----:B------:R-:W-:Y:S01]  /*1a80*/  DFMA R6, R10, R6, UR34 ;  /* 0x000000220a067e2b */ /* 0x000fe20008000006 */
[----:B------:R-:W-:Y:S02]  /*1a90*/  WARPGROUP.DEPBAR.LE gsb0, 0x0 ;  /* 0x00008000000079c5 */ /* 0x000fe40000010000 */
[----:B------:R-:W-:-:S06]  /*1aa0*/  WARPGROUP.ARRIVE ;  /* 0x00000000000079c5 */ /* 0x000fcc0000000000 */
[----:B------:R-:W-:Y:S01]  /*1ab0*/  HGMMA.64x128x16.F32 R24, gdesc[UR16], R24, gsb0 ;  /* 0x01e00000101879f0 */ /* 0x000fe20008000818 */
[----:B------:R-:W-:Y:S01]  /*1ac0*/  UMOV UR16, 0x923be72d ;  /* 0x923be72d00107882 */ /* 0x000fe20000000000 */
[----:B------:R-:W-:Y:S01]  /*1ad0*/  UMOV UR17, 0x3f624924 ;  /* 0x3f62492400117882 */ /* 0x000fe20000000000 */
[----:B------:R-:W-:-:S09]  /*1ae0*/  UIADD3 UR18, UR15, 0x4, URZ ;  /* 0x000000040f127890 */ /* 0x000fd2000fffe03f */
[----:B------:R-:W-:Y:S01]  /*1af0*/  DFMA R6, R10, R6, UR16 ;  /* 0x000000100a067e2b */ /* 0x000fe20008000006 */
[----:B------:R-:W-:Y:S01]  /*1b00*/  UMOV UR16, 0x9999a3c4 ;  /* 0x9999a3c400107882 */ /* 0x000fe20000000000 */
[----:B------:R-:W-:Y:S01]  /*1b10*/  UMOV UR17, 0x3f899999 ;  /* 0x3f89999900117882 */ /* 0x000fe20000000000 */
[----:B------:R-:W-:-:S05]  /*1b20*/  UMOV UR19, 0x40000040 ;  /* 0x4000004000137882 */ /* 0x000fca0000000000 */
[----:B------:R-:W-:Y:S01]  /*1b30*/  DFMA R12, R10, R6, UR16 ;  /* 0x000000100a0c7e2b */ /* 0x000fe20008000006 */
[----:B------:R-:W-:Y:S01]  /*1b40*/  UMOV UR16, 0x55555554 ;  /* 0x5555555400107882 */ /* 0x000fe20000000000 */
[----:B------:R-:W-:Y:S01]  /*1b50*/  UMOV UR17, 0x3fb55555 ;  /* 0x3fb5555500117882 */ /* 0x000fe20000000000 */
[----:B------:R-:W-:-:S05]  /*1b60*/  DFMA R6, R16, 1, R4 ;  /* 0x3ff000001006782b */ /* 0x000fca0000000004 */
[----:B------:R-:W-:Y:S01]  /*1b70*/  DFMA R12, R10, R12, UR16 ;  /* 0x000000100a0c7e2b */ /* 0x000fe2000800000c */
[----:B------:R-:W-:Y:S01]  /*1b80*/  UMOV UR16, 0xffda0d24 ;  /* 0xffda0d2400107882 */ /* 0x000fe20000000000 */
[----:B------:R-:W-:Y:S01]  /*1b90*/  UMOV UR17, 0x3c7777d0 ;  /* 0x3c7777d000117882 */ /* 0x000fe20000000000 */
[----:B------:R-:W-:-:S05]  /*1ba0*/  DFMA R8, R16, -1, R6 ;  /* 0xbff000001008782b */ /* 0x000fca0000000006 */
[----:B------:R-:W-:Y:S01]  /*1bb0*/  DMUL R12, R10, R12 ;  /* 0x0000000c0a0c7228 */ /* 0x000fe20000000000 */
[----:B------:R-:W-:Y:S02]  /*1bc0*/  IMAD.U32 R10, RZ, RZ, UR29 ;  /* 0x0000001dff0a7e24 */ /* 0x000fe4000f8e00ff */
[----:B------:R-:W-:Y:S02]  /*1bd0*/  DADD R8, -R4, R8 ;  /* 0x0000000004087229 */ /* 0x000fe40000000108 */
[----:B------:R-:W-:-:S03]  /*1be0*/  IMAD R225, R10, 0x80, R3 ;  /* 0x000000800ae17824 */ /* 0x000fc600078e0203 */
[----:B------:R-:W-:Y:S01]  /*1bf0*/  DFMA R12, R4, R12, R14 ;  /* 0x0000000c040c722b */ /* 0x000fe2000000000e */
[----:B------:R-:W-:Y:S01]  /*1c00*/  MOV R4, 0x3b39803f ;  /* 0x3b39803f00047802 */ /* 0x000fe20000000f00 */
[----:B------:R-:W-:Y:S01]  /*1c10*/  IMAD.MOV.U32 R5, RZ, RZ, 0x3c7abc9e ;  /* 0x3c7abc9eff057424 */ /* 0x000fe200078e00ff */
[----:B------:R-:W-:-:S05]  /*1c20*/  LEA R225, R225, UR37, 0x2 ;  /* 0x00000025e1e17c11 */ /* 0x000fca000f8e10ff */
[----:B------:R-:W-:-:S08]  /*1c30*/  DADD R8, R12, -R8 ;  /* 0x000000000c087229 */ /* 0x000fd00000000808 */
[----:B------:R-:W-:-:S08]  /*1c40*/  DFMA R8, R4, 1, R8 ;  /* 0x3ff000000408782b */ /* 0x000fd00000000008 */
[----:B------:R-:W-:-:S08]  /*1c50*/  DADD R8, R6, R8 ;  /* 0x0000000006087229 */ /* 0x000fd00000000008 */
[----:B------:R-:W-:Y:S01]  /*1c60*/  DMUL R4, R8, UR16 ;  /* 0x0000001008047c28 */ /* 0x000fe20008000000 */
[----:B------:R-:W-:Y:S01]  /*1c70*/  UMOV UR16, 0x652b82fe ;  /* 0x652b82fe00107882 */ /* 0x000fe20000000000 */
[----:B------:R-:W-:-:S06]  /*1c80*/  UMOV UR17, 0x3ff71547 ;  /* 0x3ff7154700117882 */ /* 0x000fcc0000000000 */
[----:B------:R-:W-:Y:S01]  /*1c90*/  DFMA R8, R8, UR16, R4 ;  /* 0x0000001008087c2b */ /* 0x000fe20008000004 */
[----:B------:R-:W-:Y:S01]  /*1ca0*/  UIADD3 UR16, UR14, 0x204, URZ ;  /* 0x000002040e107890 */ /* 0x000fe2000fffe03f */
[----:B------:R-:W-:-:S04]  /*1cb0*/  UMOV UR17, 0x40000040 ;  /* 0x4000004000117882 */ /* 0x000fc80000000000 */
[----:B------:R-:W1:Y:S01]  /*1cc0*/  F2F.F32.F64 R224, R8 ;  /* 0x0000000800e07310 */ /* 0x000e620000301000 */
[----:B------:R-:W-:Y:S02]  /*1cd0*/  WARPGROUP.DEPBAR.LE gsb0, 0x0 ;  /* 0x00008000000079c5 */ /* 0x000fe40000010000 */
[----:B------:R-:W1:Y:S04]  /*1ce0*/  LDS.64 R10, [R225+0x30000] ;  /* 0x03000000e10a7984 */ /* 0x000e680000000a00 */
[----:B------:R-:W2:Y:S04]  /*1cf0*/  LDS.64 R216, [R225+0x30020] ;  /* 0x03002000e1d87984 */ /* 0x000ea80000000a00 */
[----:B------:R-:W3:Y:S04]  /*1d00*/  LDS.64 R14, [R225+0x30040] ;  /* 0x03004000e10e7984 */ /* 0x000ee80000000a00 */
[----:B------:R-:W4:Y:S04]  /*1d10*/  LDS.64 R12, [R225+0x30060] ;  /* 0x03006000e10c7984 */ /* 0x000f280000000a00 */
[----:B------:R-:W5:Y:S04]  /*1d20*/  LDS.64 R220, [R225+0x30080] ;  /* 0x03008000e1dc7984 */ /* 0x000f680000000a00 */
[----:B------:R-:W5:Y:S04]  /*1d30*/  LDS.64 R22, [R225+0x300a0] ;  /* 0x0300a000e1167984 */ /* 0x000f680000000a00 */
[----:B------:R-:W5:Y:S04]  /*1d40*/  LDS.64 R228, [R225+0x300c0] ;  /* 0x0300c000e1e47984 */ /* 0x000f680000000a00 */
[----:B------:R-:W5:Y:S01]  /*1d50*/  LDS.64 R226, [R225+0x300e0] ;  /* 0x0300e000e1e27984 */ /* 0x000f620000000a00 */
[----:B------:R-:W-:-:S06]  /*1d60*/  WARPGROUP.ARRIVE ;  /* 0x00000000000079c5 */ /* 0x000fcc0000000000 */
[----:B------:R-:W-:Y:S01]  /*1d70*/  HGMMA.64x128x16.F32 R24, gdesc[UR16], R24, gsb0 ;  /* 0x01e00000101879f0 */ /* 0x000fe20008000818 */
[----:B------:R-:W-:Y:S02]  /*1d80*/  ULEA UR17, UR36, UR38, 0x1 ;  /* 0x0000002624117291 */ /* 0x000fe4000f8e083f */
[----:B------:R-:W-:Y:S01]  /*1d90*/  UIADD3 UR16, UR14, 0x206, URZ ;  /* 0x000002060e107890 */ /* 0x000fe2000fffe03f */
[C---:B-1----:R-:W-:Y:S01]  /*1da0*/  FMUL R4, R224.reuse, R10 ;  /* 0x0000000ae0047220 */ /* 0x042fe20000400000 */
[C---:B------:R-:W-:Y:S01]  /*1db0*/  FMUL R5, R224.reuse, R11 ;  /* 0x0000000be0057220 */ /* 0x040fe20000400000 */
[----:B------:R-:W-:Y:S01]  /*1dc0*/  UIADD3 UR18, UR15, 0x6, URZ ;  /* 0x000000060f127890 */ /* 0x000fe2000fffe03f */
[C---:B--2---:R-:W-:Y:S01]  /*1dd0*/  FMUL R216, R224.reuse, R216 ;  /* 0x000000d8e0d87220 */ /* 0x044fe20000400000 */
[C---:B------:R-:W-:Y:S01]  /*1de0*/  FMUL R217, R224.reuse, R217 ;  /* 0x000000d9e0d97220 */ /* 0x040fe20000400000 */
[----:B------:R-:W-:Y:S01]  /*1df0*/  IMAD.MOV.U32 R6, RZ, RZ, R4 ;  /* 0x000000ffff067224 */ /* 0x000fe200078e0004 */
[----:B------:R-:W-:Y:S01]  /*1e00*/  ULEA UR14, UR17, UR25, 0x3 ;  /* 0x00000019110e7291 */ /* 0x000fe2000f8e183f */
[C---:B---3--:R-:W-:Y:S01]  /*1e10*/  FMUL R8, R224.reuse, R14 ;  /* 0x0000000ee0087220 */ /* 0x048fe20000400000 */
[C---:B------:R-:W-:Y:S01]  /*1e20*/  FMUL R9, R224.reuse, R15 ;  /* 0x0000000fe0097220 */ /* 0x040fe20000400000 */
[----:B------:R-:W-:Y:S01]  /*1e30*/  IMAD.MOV.U32 R7, RZ, RZ, R5 ;  /* 0x000000ffff077224 */ /* 0x000fe200078e0005 */
[----:B------:R-:W-:Y:S01]  /*1e40*/  UMOV UR17, 0x40000040 ;  /* 0x4000004000117882 */ /* 0x000fe20000000000 */
[C---:B----4-:R-:W-:Y:S01]  /*1e50*/  FMUL R12, R224.reuse, R12 ;  /* 0x0000000ce00c7220 */ /* 0x050fe20000400000 */
[----:B------:R-:W-:Y:S01]  /*1e60*/  FMUL R13, R224, R13 ;  /* 0x0000000de00d7220 */ /* 0x000fe20000400000 */
[----:B------:R-:W-:Y:S01]  /*1e70*/  IMAD.MOV.U32 R10, RZ, RZ, R8 ;  /* 0x000000ffff0a7224 */ /* 0x000fe200078e0008 */
[----:B------:R1:W-:Y:S01]  /*1e80*/  STL.128 [R1], R4 ;  /* 0x0000000401007387 */ /* 0x0003e20000100c00 */
[----:B------:R-:W-:Y:S01]  /*1e90*/  IMAD.MOV.U32 R11, RZ, RZ, R9 ;  /* 0x000000ffff0b7224 */ /* 0x000fe200078e0009 */
[----:B------:R-:W-:Y:S01]  /*1ea0*/  UMOV UR19, 0x40000040 ;  /* 0x4000004000137882 */ /* 0x000fe20000000000 */
[----:B------:R-:W-:-:S02]  /*1eb0*/  IMAD.MOV.U32 R14, RZ, RZ, R12 ;  /* 0x000000ffff0e7224 */ /* 0x000fc400078e000c */
[C---:B-----5:R-:W-:Y:S01]  /*1ec0*/  FMUL R221, R224.reuse, R221 ;  /* 0x000000dde0dd7220 */ /* 0x060fe20000400000 */
[----:B------:R-:W-:Y:S01]  /*1ed0*/  IMAD.MOV.U32 R15, RZ, RZ, R13 ;  /* 0x000000ffff0f7224 */ /* 0x000fe200078e000d */
[----:B------:R2:W-:Y:S01]  /*1ee0*/  STL.128 [R1+0x20], R8 ;  /* 0x0000200801007387 */ /* 0x0005e20000100c00 */
[----:B------:R-:W-:Y:S02]  /*1ef0*/  IMAD.MOV.U32 R218, RZ, RZ, R216 ;  /* 0x000000ffffda7224 */ /* 0x000fe400078e00d8 */
[C---:B------:R-:W-:Y:S01]  /*1f00*/  FMUL R220, R224.reuse, R220 ;  /* 0x000000dce0dc7220 */ /* 0x040fe20000400000 */
[----:B------:R-:W-:Y:S01]  /*1f10*/  IMAD.MOV.U32 R219, RZ, RZ, R217 ;  /* 0x000000ffffdb7224 */ /* 0x000fe200078e00d9 */
[----:B------:R3:W-:Y:S01]  /*1f20*/  STL.128 [R1+0x30], R12 ;  /* 0x0000300c01007387 */ /* 0x0007e20000100c00 */
[----:B------:R-:W-:Y:S01]  /*1f30*/  MOV R223, R221 ;  /* 0x000000dd00df7202 */ /* 0x000fe20000000f00 */
[----:B------:R-:W-:Y:S02]  /*1f40*/  IMAD.MOV.U32 R222, RZ, RZ, R220 ;  /* 0x000000ffffde7224 */ /* 0x000fe400078e00dc */
[----:B------:R-:W-:Y:S01]  /*1f50*/  STL.128 [R1+0x10], R216 ;  /* 0x000010d801007387 */ /* 0x000fe20000100c00 */
[C---:B-1----:R-:W-:Y:S01]  /*1f60*/  FMUL R4, R224.reuse, R22 ;  /* 0x00000016e0047220 */ /* 0x042fe20000400000 */
[----:B------:R-:W-:-:S02]  /*1f70*/  FMUL R5, R224, R23 ;  /* 0x00000017e0057220 */ /* 0x000fc40000400000 */
[----:B------:R-:W-:Y:S01]  /*1f80*/  STL.128 [R1+0x40], R220 ;  /* 0x000040dc01007387 */ /* 0x000fe20000100c00 */
[----:B------:R-:W-:Y:S02]  /*1f90*/  IMAD.MOV.U32 R6, RZ, RZ, R4 ;  /* 0x000000ffff067224 */ /* 0x000fe400078e0004 */
[C---:B--2---:R-:W-:Y:S01]  /*1fa0*/  FMUL R8, R224.reuse, R228 ;  /* 0x000000e4e0087220 */ /* 0x044fe20000400000 */
[C---:B------:R-:W-:Y:S01]  /*1fb0*/  FMUL R9, R224.reuse, R229 ;  /* 0x000000e5e0097220 */ /* 0x040fe20000400000 */
[----:B------:R-:W-:Y:S02]  /*1fc0*/  IMAD.MOV.U32 R7, RZ, RZ, R5 ;  /* 0x000000ffff077224 */ /* 0x000fe400078e0005 */
[C---:B---3--:R-:W-:Y:S01]  /*1fd0*/  FMUL R12, R224.reuse, R226 ;  /* 0x000000e2e00c7220 */ /* 0x048fe20000400000 */
[----:B------:R-:W-:Y:S01]  /*1fe0*/  FMUL R13, R224, R227 ;  /* 0x000000e3e00d7220 */ /* 0x000fe20000400000 */
[----:B------:R-:W-:Y:S01]  /*1ff0*/  IMAD.MOV.U32 R10, RZ, RZ, R8 ;  /* 0x000000ffff0a7224 */ /* 0x000fe200078e0008 */
[----:B------:R-:W-:Y:S01]  /*2000*/  STL.128 [R1+0x50], R4 ;  /* 0x0000500401007387 */ /* 0x000fe20000100c00 */
[----:B------:R-:W-:-:S02]  /*2010*/  IMAD.MOV.U32 R11, RZ, RZ, R9 ;  /* 0x000000ffff0b7224 */ /* 0x000fc400078e0009 */
[----:B------:R-:W-:Y:S02]  /*2020*/  IMAD.MOV.U32 R14, RZ, RZ, R12 ;  /* 0x000000ffff0e7224 */ /* 0x000fe400078e000c */
[----:B------:R-:W-:Y:S01]  /*2030*/  IMAD.MOV.U32 R15, RZ, RZ, R13 ;  /* 0x000000ffff0f7224 */ /* 0x000fe200078e000d */
[----:B------:R-:W-:Y:S04]  /*2040*/  STL.128 [R1+0x60], R8 ;  /* 0x0000600801007387 */ /* 0x000fe80000100c00 */
[----:B------:R-:W-:Y:S01]  /*2050*/  STL.128 [R1+0x70], R12 ;  /* 0x0000700c01007387 */ /* 0x000fe20000100c00 */
[----:B------:R-:W-:-:S03]  /*2060*/  WARPGROUP.DEPBAR.LE gsb0, 0x0 ;  /* 0x00008000000079c5 */ /* 0x000fc60000010000 */
        /* <DEDUP_REMOVED lines=10> */
[C---:B-1----:R-:W-:Y:S01]  /*2110*/  FMUL R4, R224.reuse, R20 ;  /* 0x00000014e0047220 */ /* 0x042fe20000400000 */
[----:B------:R-:W-:-:S03]  /*2120*/  FMUL R5, R224, R21 ;  /* 0x00000015e0057220 */ /* 0x000fc60000400000 */
[----:B------:R-:W-:Y:S02]  /*2130*/  IMAD.MOV.U32 R6, RZ, RZ, R4 ;  /* 0x000000ffff067224 */ /* 0x000fe400078e0004 */
[C---:B--2---:R-:W-:Y:S01]  /*2140*/  FMUL R16, R224.reuse, R16 ;  /* 0x00000010e0107220 */ /* 0x044fe20000400000 */
[----:B------:R-:W-:Y:S02]  /*2150*/  IMAD.MOV.U32 R7, RZ, RZ, R5 ;  /* 0x000000ffff077224 */ /* 0x000fe400078e0005 */
[C---:B------:R-:W-:Y:S01]  /*2160*/  FMUL R17, R224.reuse, R17 ;  /* 0x00000011e0117220 */ /* 0x040fe20000400000 */
[C---:B---3--:R-:W-:Y:S01]  /*2170*/  FMUL R221, R224.reuse, R19 ;  /* 0x00000013e0dd7220 */ /* 0x048fe20000400000 */
[C---:B------:R-:W-:Y:S01]  /*2180*/  FMUL R220, R224.reuse, R18 ;  /* 0x00000012e0dc7220 */ /* 0x040fe20000400000 */
[----:B------:R-:W-:Y:S01]  /*2190*/  IMAD.MOV.U32 R18, RZ, RZ, R16 ;  /* 0x000000ffff127224 */ /* 0x000fe200078e0010 */
[----:B------:R1:W-:Y:S01]  /*21a0*/  STL.128 [R1+0x80], R4 ;  /* 0x0000800401007387 */ /* 0x0003e20000100c00 */
[C---:B----4-:R-:W-:Y:S01]  /*21b0*/  FMUL R8, R224.reuse, R218 ;  /* 0x000000dae0087220 */ /* 0x050fe20000400000 */
[----:B------:R-:W-:Y:S01]  /*21c0*/  FMUL R9, R224, R219 ;  /* 0x000000dbe0097220 */ /* 0x000fe20000400000 */
[----:B------:R-:W-:Y:S01]  /*21d0*/  IMAD.MOV.U32 R19, RZ, RZ, R17 ;  /* 0x000000ffff137224 */ /* 0x000fe200078e0011 */
[----:B------:R-:W-:Y:S01]  /*21e0*/  MOV R223, R221 ;  /* 0x000000dd00df7202 */ /* 0x000fe20000000f00 */
[----:B------:R-:W-:-:S02]  /*21f0*/  IMAD.MOV.U32 R10, RZ, RZ, R8 ;  /* 0x000000ffff0a7224 */ /* 0x000fc400078e0008 */
[C---:B-----5:R-:W-:Y:S01]  /*2200*/  FMUL R12, R224.reuse, R22 ;  /* 0x00000016e00c7220 */ /* 0x060fe20000400000 */
[----:B------:R-:W-:Y:S02]  /*2210*/  IMAD.MOV.U32 R11, RZ, RZ, R9 ;  /* 0x000000ffff0b7224 */ /* 0x000fe400078e0009 */
[C---:B------:R-:W-:Y:S01]  /*2220*/  FMUL R13, R224.reuse, R23 ;  /* 0x00000017e00d7220 */ /* 0x040fe20000400000 */
[C---:B------:R-:W-:Y:S01]  /*2230*/  FMUL R216, R224.reuse, R216 ;  /* 0x000000d8e0d87220 */ /* 0x040fe20000400000 */
[----:B------:R-:W-:Y:S01]  /*2240*/  FMUL R217, R224, R217 ;  /* 0x000000d9e0d97220 */ /* 0x000fe20000400000 */
[----:B------:R-:W-:Y:S01]  /*2250*/  IMAD.MOV.U32 R222, RZ, RZ, R220 ;  /* 0x000000ffffde7224 */ /* 0x000fe200078e00dc */
[----:B------:R2:W-:Y:S01]  /*2260*/  STL.128 [R1+0xb0], R8 ;  /* 0x0000b00801007387 */ /* 0x0005e20000100c00 */
[----:B------:R-:W-:Y:S02]  /*2270*/  IMAD.MOV.U32 R14, RZ, RZ, R12 ;  /* 0x000000ffff0e7224 */ /* 0x000fe400078e000c */
[----:B------:R-:W-:-:S02]  /*2280*/  IMAD.MOV.U32 R15, RZ, RZ, R13 ;  /* 0x000000ffff0f7224 */ /* 0x000fc400078e000d */
[C---:B-1----:R-:W-:Y:S01]  /*2290*/  FMUL R4, R224.reuse, R226 ;  /* 0x000000e2e0047220 */ /* 0x042fe20000400000 */
[C---:B------:R-:W-:Y:S01]  /*22a0*/  FMUL R229, R224.reuse, R229 ;  /* 0x000000e5e0e57220 */ /* 0x040fe20000400000 */
[C---:B------:R-:W-:Y:S01]  /*22b0*/  FMUL R5, R224.reuse, R227 ;  /* 0x000000e3e0057220 */ /* 0x040fe20000400000 */
[----:B------:R-:W-:Y:S01]  /*22c0*/  FMUL R228, R224, R228 ;  /* 0x000000e4e0e47220 */ /* 0x000fe20000400000 */
[----:B------:R-:W-:Y:S01]  /*22d0*/  IMAD.MOV.U32 R218, RZ, RZ, R216 ;  /* 0x000000ffffda7224 */ /* 0x000fe200078e00d8 */
[----:B------:R1:W-:Y:S01]  /*22e0*/  STL.128 [R1+0x90], R16 ;  /* 0x0000901001007387 */ /* 0x0003e20000100c00 */
[----:B------:R-:W-:Y:S01]  /*22f0*/  IMAD.MOV.U32 R219, RZ, RZ, R217 ;  /* 0x000000ffffdb7224 */ /* 0x000fe200078e00d9 */
[----:B------:R-:W-:Y:S01]  /*2300*/  MOV R231, R229 ;  /* 0x000000e500e77202 */ /* 0x000fe20000000f00 */
[----:B------:R-:W-:Y:S01]  /*2310*/  IMAD.MOV.U32 R6, RZ, RZ, R4 ;  /* 0x000000ffff067224 */ /* 0x000fe200078e0004 */
[----:B------:R1:W-:Y:S01]  /*2320*/  STL.128 [R1+0xa0], R220 ;  /* 0x0000a0dc01007387 */ /* 0x0003e20000100c00 */
[----:B------:R-:W-:-:S02]  /*2330*/  IMAD.MOV.U32 R7, RZ, RZ, R5 ;  /* 0x000000ffff077224 */ /* 0x000fc400078e0005 */
[----:B--2---:R-:W-:Y:S01]  /*2340*/  IMAD.U32 R8, RZ, RZ, UR22 ;  /* 0x00000016ff087e24 */ /* 0x004fe2000f8e00ff */
[----:B------:R1:W-:Y:S01]  /*2350*/  STL.128 [R1+0xc0], R12 ;  /* 0x0000c00c01007387 */ /* 0x0003e20000100c00 */
[----:B------:R-:W-:-:S03]  /*2360*/  IMAD.MOV.U32 R230, RZ, RZ, R228 ;  /* 0x000000ffffe67224 */ /* 0x000fc600078e00e4 */
[----:B------:R-:W-:Y:S01]  /*2370*/  SHF.L.U32 R8, R8, 0x1f, RZ ;  /* 0x0000001f08087819 */ /* 0x000fe200000006ff */
[----:B------:R1:W-:Y:S04]  /*2380*/  STL.128 [R1+0xd0], R216 ;  /* 0x0000d0d801007387 */ /* 0x0003e80000100c00 */
[----:B------:R1:W-:Y:S04]  /*2390*/  STL.128 [R1+0xe0], R4 ;  /* 0x0000e00401007387 */ /* 0x0003e80000100c00 */
[----:B------:R1:W-:Y:S01]  /*23a0*/  STL.128 [R1+0xf0], R228 ;  /* 0x0000f0e401007387 */ /* 0x0003e20000100c00 */
[----:B------:R-:W-:-:S02]  /*23b0*/  WARPGROUP.DEPBAR.LE gsb0, 0x0 ;  /* 0x00008000000079c5 */ /* 0x000fc40000010000 */
[----:B------:R-:W2:Y:S02]  /*23c0*/  SYNCS.PHASECHK.TRANS64.TRYWAIT P1, [UR14], R8 ;  /* 0x00000008ff0075a7 */ /* 0x000ea4000802014e */
[----:B-12---:R-:W-:Y:S05]  /*23d0*/  @!P1 BRA `(.L_x_23) ;  /* 0x0000009800589947 */ /* 0x006fea0003800000 */
.L_x_131:
[----:B------:R-:W2:Y:S04]  /*23e0*/  LDL.128 R232, [R1] ;  /* 0x0000000001e87983 */ /* 0x000ea80000100c00 */
[----:B-1----:R-:W3:Y:S04]  /*23f0*/  LDL.128 R4, [R1+0x10] ;  /* 0x0000100001047983 */ /* 0x002ee80000100c00 */
[----:B------:R-:W4:Y:S04]  /*2400*/  LDL.128 R16, [R1+0x40] ;  /* 0x0000400001107983 */ /* 0x000f280000100c00 */
[----:B------:R-:W5:Y:S04]  /*2410*/  LDL.128 R216, [R1+0x60] ;  /* 0x0000600001d87983 */ /* 0x000f680000100c00 */
[----:B------:R-:W5:Y:S04]  /*2420*/  LDL.128 R8, [R1+0x20] ;  /* 0x0000200001087983 */ /* 0x000f680000100c00 */
[----:B------:R-:W5:Y:S04]  /*2430*/  LDL.128 R12, [R1+0x30] ;  /* 0x00003000010c7983 */ /* 0x000f680000100c00 */
[----:B------:R-:W5:Y:S04]  /*2440*/  LDL.128 R20, [R1+0x50] ;  /* 0x0000500001147983 */ /* 0x000f680000100c00 */
[----:B------:R-:W5:Y:S04]  /*2450*/  LDL.128 R220, [R1+0x70] ;  /* 0x0000700001dc7983 */ /* 0x000f680000100c00 */
[----:B------:R-:W5:Y:S04]  /*2460*/  LDL.128 R224, [R1+0x80] ;  /* 0x0000800001e07983 */ /* 0x000f680000100c00 */
[----:B------:R-:W5:Y:S01]  /*2470*/  LDL.128 R228, [R1+0x90] ;  /* 0x0000900001e47983 */ /* 0x000f620000100c00 */
[----:B------:R-:W-:-:S02]  /*2480*/  ULOP3.LUT UR26, UR38, 0x1, URZ, 0xc, !UPT ;  /* 0x00000001261a7892 */ /* 0x000fc4000f8e0c3f */
[----:B------:R-:W-:-:S04]  /*2490*/  USHF.L.U32 UR16, UR36, 0x1, URZ ;  /* 0x0000000124107899 */ /* 0x000fc8000800063f */
[----:B------:R-:W-:-:S04]  /*24a0*/  ULOP3.LUT UR16, UR16, 0xfffffffe, UR26, 0xe2, !UPT ;  /* 0xfffffffe10107892 */ /* 0x000fc8000f8ee21a */
[----:B------:R-:W-:Y:S02]  /*24b0*/  ULEA UR16, UR16, UR25, 0x3 ;  /* 0x0000001910107291 */ /* 0x000fe4000f8e183f */
[----:B------:R-:W-:Y:S01]  /*24c0*/  ULEA UR17, UR23, UR28, 0xa ;  /* 0x0000001c17117291 */ /* 0x000fe2000f8e503f */
[----:B------:R-:W-:-:S06]  /*24d0*/  UMOV UR15, 0x40000040 ;  /* 0x40000040000f7882 */ /* 0x000fcc0000000000 */
[----:B------:R-:W-:Y:S01]  /*24e0*/  UMOV UR14, UR17 ;  /* 0x00000011000e7c82 */ /* 0x000fe20008000000 */
[----:B--2---:R-:W-:Y:S01]  /*24f0*/  FFMA R232, R88, UR12, -R232 ;  /* 0x0000000c58e87c23 */ /* 0x004fe200080008e8 */
[----:B------:R-:W-:-:S04]  /*2500*/  FFMA R233, R89, UR12, -R233 ;  /* 0x0000000c59e97c23 */ /* 0x000fc800080008e9 */
[----:B------:R-:W-:Y:S02]  /*2510*/  FSETP.GEU.AND P6, PT, R232, -126, PT ;  /* 0xc2fc0000e800780b */ /* 0x000fe40003fce000 */
[----:B------:R-:W-:Y:S01]  /*2520*/  FSETP.GEU.AND P1, PT, R233, -126, PT ;  /* 0xc2fc0000e900780b */ /* 0x000fe20003f2e000 */
[----:B------:R-:W-:Y:S01]  /*2530*/  FFMA R236, R90, UR12, -R234 ;  /* 0x0000000c5aec7c23 */ /* 0x000fe200080008ea */
[----:B------:R-:W-:Y:S01]  /*2540*/  FFMA R234, R91, UR12, -R235 ;  /* 0x0000000c5bea7c23 */ /* 0x000fe200080008eb */
[----:B---3--:R-:W-:Y:S01]  /*2550*/  FFMA R90, R92, UR12, -R4 ;  /* 0x0000000c5c5a7c23 */ /* 0x008fe20008000804 */
[----:B------:R-:W-:-:S07]  /*2560*/  FFMA R91, R93, UR12, -R5 ;  /* 0x0000000c5d5b7c23 */ /* 0x000fce0008000805 */
[----:B------:R-:W-:Y:S02]  /*2570*/  @!P6 FMUL R232, R232, 0.5 ;  /* 0x3f000000e8e8e820 */ /* 0x000fe40000400000 */
[----:B------:R-:W-:Y:S02]  /*2580*/  @!P1 FMUL R233, R233, 0.5 ;  /* 0x3f000000e9e99820 */ /* 0x000fe40000400000 */
[----:B------:R-:W1:Y:S08]  /*2590*/  MUFU.EX2 R4, R232 ;  /* 0x000000e800047308 */ /* 0x000e700000000800 */
[----:B------:R-:W2:Y:S01]  /*25a0*/  MUFU.EX2 R5, R233 ;  /* 0x000000e900057308 */ /* 0x000ea20000000800 */
[----:B------:R-:W-:Y:S01]  /*25b0*/  FFMA R89, R94, UR12, -R6 ;  /* 0x0000000c5e597c23 */ /* 0x000fe20008000806 */
[----:B------:R-:W-:Y:S01]  /*25c0*/  FFMA R88, R95, UR12, -R7 ;  /* 0x0000000c5f587c23 */ /* 0x000fe20008000807 */
[----:B------:R-:W-:Y:S01]  /*25d0*/  FSETP.GEU.AND P2, PT, R236, -126, PT ;  /* 0xc2fc0000ec00780b */ /* 0x000fe20003f4e000 */
[----:B----4-:R-:W-:Y:S01]  /*25e0*/  FFMA R107, R107, UR12, -R19 ;  /* 0x0000000c6b6b7c23 */ /* 0x010fe20008000813 */
[----:B------:R-:W-:Y:S01]  /*25f0*/  FSETP.GEU.AND P3, PT, R234, -126, PT ;  /* 0xc2fc0000ea00780b */ /* 0x000fe20003f6e000 */
[----:B-----5:R-:W-:Y:S01]  /*2600*/  FFMA R112, R112, UR12, -R216 ;  /* 0x0000000c70707c23 */ /* 0x020fe200080008d8 */
[----:B------:R-:W-:Y:S01]  /*2610*/  FSETP.GEU.AND P4, PT, R90, -126, PT ;  /* 0xc2fc00005a00780b */ /* 0x000fe20003f8e000 */
[----:B-1----:R-:W-:Y:S01]  /*2620*/  @!P6 FMUL R4, R4, R4 ;  /* 0x000000040404e220 */ /* 0x002fe20000400000 */
[----:B------:R-:W-:Y:S01]  /*2630*/  FSETP.GEU.AND P5, PT, R91, -126, PT ;  /* 0xc2fc00005b00780b */ /* 0x000fe20003fae000 */
[----:B------:R-:W-:Y:S01]  /*2640*/  FFMA R18, R106, UR12, -R18 ;  /* 0x0000000c6a127c23 */ /* 0x000fe20008000812 */
[----:B------:R-:W-:Y:S01]  /*2650*/  FSETP.GEU.AND P6, PT, R89, -126, PT ;  /* 0xc2fc00005900780b */ /* 0x000fe20003fce000 */
[----:B------:R-:W3:Y:S01]  /*2660*/  LDL.128 R92, [R1+0xa0] ;  /* 0x0000a000015c7983 */ /* 0x000ee20000100c00 */
[----:B--2---:R-:W-:Y:S01]  /*2670*/  @!P1 FMUL R5, R5, R5 ;  /* 0x0000000505059220 */ /* 0x004fe20000400000 */
[----:B------:R-:W-:-:S02]  /*2680*/  FSETP.GEU.AND P1, PT, R88, -126, PT ;  /* 0xc2fc00005800780b */ /* 0x000fc40003f2e000 */
[----:B------:R-:W-:Y:S02]  /*2690*/  @!P2 FMUL R236, R236, 0.5 ;  /* 0x3f000000ececa820 */ /* 0x000fe40000400000 */
[----:B------:R-:W-:Y:S02]  /*26a0*/  @!P3 FMUL R234, R234, 0.5 ;  /* 0x3f000000eaeab820 */ /* 0x000fe40000400000 */
[----:B------:R-:W-:Y:S02]  /*26b0*/  @!P4 FMUL R90, R90, 0.5 ;  /* 0x3f0000005a5ac820 */ /* 0x000fe40000400000 */
[----:B------:R-:W-:Y:S02]  /*26c0*/  @!P5 FMUL R91, R91, 0.5 ;  /* 0x3f0000005b5bd820 */ /* 0x000fe40000400000 */
[----:B------:R-:W-:Y:S01]  /*26d0*/  @!P6 FMUL R89, R89, 0.5 ;  /* 0x3f0000005959e820 */ /* 0x000fe20000400000 */
[----:B------:R1:W2:Y:S01]  /*26e0*/  MUFU.EX2 R6, R236 ;  /* 0x000000ec00067308 */ /* 0x0002a20000000800 */
[----:B------:R-:W-:-:S02]  /*26f0*/  IMAD.MOV.U32 R216, RZ, RZ, R107 ;  /* 0x000000ffffd87224 */ /* 0x000fc400078e006b */
[----:B------:R-:W-:-:S05]  /*2700*/  @!P1 FMUL R88, R88, 0.5 ;  /* 0x3f00000058589820 */ /* 0x000fca0000400000 */
[----:B------:R4:W5:Y:S01]  /*2710*/  MUFU.EX2 R7, R234 ;  /* 0x000000ea00077308 */ /* 0x0009620000000800 */
[----:B-1----:R-:W-:-:S07]  /*2720*/  FFMA R236, R105, UR12, -R17 ;  /* 0x0000000c69ec7c23 */ /* 0x002fce0008000811 */
[----:B------:R-:W1:Y:S01]  /*2730*/  MUFU.EX2 R105, R90 ;  /* 0x0000005a00697308 */ /* 0x000e620000000800 */
[----:B----4-:R-:W-:-:S07]  /*2740*/  FFMA R234, R104, UR12, -R16 ;  /* 0x0000000c68ea7c23 */ /* 0x010fce0008000810 */
[----:B------:R-:W4:Y:S08]  /*2750*/  MUFU.EX2 R104, R91 ;  /* 0x0000005b00687308 */ /* 0x000f300000000800 */
[----:B------:R-:W4:Y:S08]  /*2760*/  MUFU.EX2 R106, R89 ;  /* 0x00000059006a7308 */ /* 0x000f300000000800 */
[----:B------:R4:W4:Y:S01]  /*2770*/  MUFU.EX2 R107, R88 ;  /* 0x00000058006b7308 */ /* 0x0009220000000800 */
[----:B------:R-:W-:Y:S01]  /*2780*/  FFMA R8, R96, UR12, -R8 ;  /* 0x0000000c60087c23 */ /* 0x000fe20008000808 */
[----:B--2---:R-:W-:Y:S01]  /*2790*/  @!P2 FMUL R6, R6, R6 ;  /* 0x000000060606a220 */ /* 0x004fe20000400000 */
[----:B-----5:R-:W-:Y:S01]  /*27a0*/  @!P3 FMUL R7, R7, R7 ;  /* 0x000000070707b220 */ /* 0x020fe20000400000 */
[----:B-1----:R-:W-:Y:S01]  /*27b0*/  @!P4 FMUL R105, R105, R105 ;  /* 0x000000696969c220 */ /* 0x002fe20000400000 */
[----:B----4-:R-:W-:Y:S01]  /*27c0*/  @!P5 FMUL R104, R104, R104 ;  /* 0x000000686868d220 */ /* 0x010fe20000400000 */
[----:B------:R-:W-:Y:S01]  /*27d0*/  FFMA R9, R97, UR12, -R9 ;  /* 0x0000000c61097c23 */ /* 0x000fe20008000809 */
[----:B------:R-:W-:Y:S01]  /*27e0*/  @!P6 FMUL R106, R106, R106 ;  /* 0x0000006a6a6ae220 */ /* 0x000fe20000400000 */
[----:B------:R-:W-:Y:S01]  /*27f0*/  FSETP.GEU.AND P6, PT, R8, -126, PT ;  /* 0xc2fc00000800780b */ /* 0x000fe20003fce000 */
[----:B------:R-:W-:Y:S01]  /*2800*/  FFMA R113, R113, UR12, -R217 ;  /* 0x0000000c71717c23 */ /* 0x000fe200080008d9 */
[----:B------:R-:W-:Y:S01]  /*2810*/  F2FP.F16.F32.PACK_AB R88, R5, R4 ;  /* 0x000000040558723e */ /* 0x000fe200000000ff */
[----:B------:R-:W-:Y:S01]  /*2820*/  @!P1 FMUL R107, R107, R107 ;  /* 0x0000006b6b6b9220 */ /* 0x000fe20000400000 */
[----:B------:R-:W-:Y:S01]  /*2830*/  F2FP.F16.F32.PACK_AB R89, R7, R6 ;  /* 0x000000060759723e */ /* 0x000fe200000000ff */
[----:B------:R-:W-:Y:S01]  /*2840*/  FFMA R10, R98, UR12, -R10 ;  /* 0x0000000c620a7c23 */ /* 0x000fe2000800080a */
[----:B------:R-:W-:Y:S01]  /*2850*/  F2FP.F16.F32.PACK_AB R90, R104, R105 ;  /* 0x00000069685a723e */ /* 0x000fe200000000ff */
[----:B------:R-:W-:Y:S01]  /*2860*/  FFMA R11, R99, UR12, -R11 ;  /* 0x0000000c630b7c23 */ /* 0x000fe2000800080b */
[----:B------:R-:W-:Y:S01]  /*2870*/  F2FP.F16.F32.PACK_AB R91, R107, R106 ;  /* 0x0000006a6b5b723e */ /* 0x000fe200000000ff */
[----:B------:R-:W-:Y:S01]  /*2880*/  FFMA R232, R100, UR12, -R12 ;  /* 0x0000000c64e87c23 */ /* 0x000fe2000800080c */
[----:B------:R-:W-:Y:S01]  /*2890*/  FFMA R233, R101, UR12, -R13 ;  /* 0x0000000c65e97c23 */ /* 0x000fe2000800080d */
[----:B------:R-:W-:Y:S01]  /*28a0*/  FFMA R235, R102, UR12, -R14 ;  /* 0x0000000c66eb7c23 */ /* 0x000fe2000800080e */
[----:B------:R-:W-:Y:S01]  /*28b0*/  FFMA R237, R103, UR12, -R15 ;  /* 0x0000000c67ed7c23 */ /* 0x000fe2000800080f */
[----:B------:R-:W-:Y:S01]  /*28c0*/  FFMA R108, R108, UR12, -R20 ;  /* 0x0000000c6c6c7c23 */ /* 0x000fe20008000814 */
[----:B------:R-:W-:Y:S01]  /*28d0*/  FFMA R109, R109, UR12, -R21 ;  /* 0x0000000c6d6d7c23 */ /* 0x000fe20008000815 */
[----:B------:R-:W-:Y:S01]  /*28e0*/  FFMA R110, R110, UR12, -R22 ;  /* 0x0000000c6e6e7c23 */ /* 0x000fe20008000816 */
[----:B------:R-:W-:Y:S01]  /*28f0*/  FFMA R111, R111, UR12, -R23 ;  /* 0x0000000c6f6f7c23 */ /* 0x000fe20008000817 */
[----:B------:R-:W-:Y:S01]  /*2900*/  IMAD.MOV.U32 R217, RZ, RZ, R18 ;  /* 0x000000ffffd97224 */ /* 0x000fe200078e0012 */
[C---:B------:R-:W-:Y:S01]  /*2910*/  FSETP.GEU.AND P1, PT, R9.reuse, -126, PT ;  /* 0xc2fc00000900780b */ /* 0x040fe20003f2e000 */
[----:B------:R-:W2:Y:S04]  /*2920*/  LDL.128 R100, [R1+0xb0] ;  /* 0x0000b00001647983 */ /* 0x000ea80000100c00 */
[----:B------:R-:W4:Y:S04]  /*2930*/  LDL.128 R12, [R1+0xc0] ;  /* 0x0000c000010c7983 */ /* 0x000f280000100c00 */
[----:B------:R-:W5:Y:S04]  /*2940*/  LDL.128 R16, [R1+0xd0] ;  /* 0x0000d00001107983 */ /* 0x000f680000100c00 */
[----:B------:R-:W5:Y:S04]  /*2950*/  LDL.128 R20, [R1+0xe0] ;  /* 0x0000e00001147983 */ /* 0x000f680000100c00 */
[----:B------:R-:W5:Y:S01]  /*2960*/  LDL.128 R96, [R1+0xf0] ;  /* 0x0000f00001607983 */ /* 0x000f620000100c00 */
[----:B------:R-:W-:Y:S01]  /*2970*/  SYNCS.ARRIVE.TRANS64.A1T0 RZ, [UR16], RZ ;  /* 0x000000ffffff79a7 */ /* 0x000fe20008100010 */
[----:B------:R-:W-:Y:S01]  /*2980*/  WARPGROUP.ARRIVE ;  /* 0x00000000000079c5 */ /* 0x000fe20000000000 */
[----:B------:R-:W-:Y:S01]  /*2990*/  @!P6 FMUL R8, R8, 0.5 ;  /* 0x3f0000000808e820 */ /* 0x000fe20000400000 */
[----:B------:R-:W-:-:S04]  /*29a0*/  @!P1 FMUL R9, R9, 0.5 ;  /* 0x3f00000009099820 */ /* 0x000fc80000400000 */
[----:B------:R-:W-:Y:S01]  /*29b0*/  HGMMA.64x64x16.F32 R152, R88, gdesc[UR12].tnspB, R152, gsb0 ;  /* 0x40e0000c58987df0 */ /* 0x000fe20008000898 */
[----:B------:R-:W1:Y:S08]  /*29c0*/  MUFU.EX2 R8, R8 ;  /* 0x0000000800087308 */ /* 0x000e700000000800 */
[----:B------:R-:W1:Y:S01]  /*29d0*/  MUFU.EX2 R9, R9 ;  /* 0x0000000900097308 */ /* 0x000e620000000800 */
[----:B------:R-:W-:-:S02]  /*29e0*/  FSETP.GEU.AND P2, PT, R10, -126, PT ;  /* 0xc2fc00000a00780b */ /* 0x000fc40003f4e000 */
[----:B------:R-:W-:Y:S02]  /*29f0*/  FSETP.GEU.AND P3, PT, R11, -126, PT ;  /* 0xc2fc00000b00780b */ /* 0x000fe40003f6e000 */
[----:B------:R-:W-:Y:S02]  /*2a00*/  FSETP.GEU.AND P4, PT, R232, -126, PT ;  /* 0xc2fc0000e800780b */ /* 0x000fe40003f8e000 */
[----:B------:R-:W-:Y:S01]  /*2a10*/  FSETP.GEU.AND P5, PT, R233, -126, PT ;  /* 0xc2fc0000e900780b */ /* 0x000fe20003fae000 */
[----:B-1----:R-:W-:Y:S01]  /*2a20*/  @!P6 FMUL R8, R8, R8 ;  /* 0x000000080808e220 */ /* 0x002fe20000400000 */
[----:B------:R-:W-:Y:S01]  /*2a30*/  FSETP.GEU.AND P6, PT, R235, -126, PT ;  /* 0xc2fc0000eb00780b */ /* 0x000fe20003fce000 */
[----:B------:R-:W-:Y:S01]  /*2a40*/  @!P1 FMUL R9, R9, R9 ;  /* 0x0000000909099220 */ /* 0x000fe20000400000 */
[----:B------:R-:W-:-:S03]  /*2a50*/  FSETP.GEU.AND P1, PT, R237, -126, PT ;  /* 0xc2fc0000ed00780b */ /* 0x000fc60003f2e000 */
[----:B------:R-:W-:Y:S02]  /*2a60*/  @!P2 FMUL R10, R10, 0.5 ;  /* 0x3f0000000a0aa820 */ /* 0x000fe40000400000 */
[----:B------:R-:W-:Y:S02]  /*2a70*/  @!P3 FMUL R11, R11, 0.5 ;  /* 0x3f0000000b0bb820 */ /* 0x000fe40000400000 */
[----:B------:R-:W-:Y:S02]  /*2a80*/  @!P4 FMUL R232, R232, 0.5 ;  /* 0x3f000000e8e8c820 */ /* 0x000fe40000400000 */
[----:B------:R-:W-:Y:S02]  /*2a90*/  @!P5 FMUL R233, R233, 0.5 ;  /* 0x3f000000e9e9d820 */ /* 0x000fe40000400000 */
[----:B------:R-:W-:Y:S01]  /*2aa0*/  @!P6 FMUL R235, R235, 0.5 ;  /* 0x3f000000ebebe820 */ /* 0x000fe20000400000 */
[----:B------:R-:W-:Y:S01]  /*2ab0*/  FFMA R220, R116, UR12, -R220 ;  /* 0x0000000c74dc7c23 */ /* 0x000fe200080008dc */
[----:B------:R-:W1:Y:S01]  /*2ac0*/  MUFU.EX2 R10, R10 ;  /* 0x0000000a000a7308 */ /* 0x000e620000000800 */
[----:B------:R-:W-:-:S07]  /*2ad0*/  @!P1 FMUL R237, R237, 0.5 ;  /* 0x3f000000eded9820 */ /* 0x000fce0000400000 */
[----:B------:R-:W1:Y:S08]  /*2ae0*/  MUFU.EX2 R11, R11 ;  /* 0x0000000b000b7308 */ /* 0x000e700000000800 */
[----:B------:R-:W1:Y:S08]  /*2af0*/  MUFU.EX2 R232, R232 ;  /* 0x000000e800e87308 */ /* 0x000e700000000800 */
[----:B------:R-:W1:Y:S08]  /*2b00*/  MUFU.EX2 R233, R233 ;  /* 0x000000e900e97308 */ /* 0x000e700000000800 */
[----:B------:R-:W1:Y:S08]  /*2b10*/  MUFU.EX2 R235, R235 ;  /* 0x000000eb00eb7308 */ /* 0x000e700000000800 */
[----:B------:R-:W1:Y:S02]  /*2b20*/  MUFU.EX2 R116, R237 ;  /* 0x000000ed00747308 */ /* 0x000e640000000800 */
[----:B-1----:R-:W-:Y:S01]  /*2b30*/  @!P2 FMUL R10, R10, R10 ;  /* 0x0000000a0a0aa220 */ /* 0x002fe20000400000 */
[----:B------:R-:W-:Y:S01]  /*2b40*/  @!P3 FMUL R11, R11, R11 ;  /* 0x0000000b0b0bb220 */ /* 0x000fe20000400000 */
[----:B------:R-:W-:Y:S01]  /*2b50*/  @!P4 FMUL R232, R232, R232 ;  /* 0x000000e8e8e8c220 */ /* 0x000fe20000400000 */
[----:B------:R-:W-:Y:S01]  /*2b60*/  @!P5 FMUL R233, R233, R233 ;  /* 0x000000e9e9e9d220 */ /* 0x000fe20000400000 */
[----:B------:R-:W-:-:S02]  /*2b70*/  WARPGROUP.DEPBAR.LE gsb0, 0x0 ;  /* 0x00008000000079c5 */ /* 0x000fc40000010000 */
[----:B------:R-:W-:Y:S01]  /*2b80*/  @!P6 FMUL R235, R235, R235 ;  /* 0x000000ebebebe220 */ /* 0x000fe20000400000 */
[----:B------:R-:W-:Y:S01]  /*2b90*/  FSETP.GEU.AND P6, PT, R234, -126, PT ;  /* 0xc2fc0000ea00780b */ /* 0x000fe20003fce000 */
[----:B------:R-:W-:Y:S01]  /*2ba0*/  UIADD3 UR14, UR17, 0x80, URZ ;  /* 0x00000080110e7890 */ /* 0x000fe2000fffe03f */
[----:B------:R-:W-:Y:S01]  /*2bb0*/  F2FP.F16.F32.PACK_AB R88, R9, R8 ;  /* 0x000000080958723e */ /* 0x000fe200000000ff */
[----:B------:R-:W-:Y:S01]  /*2bc0*/  @!P1 FMUL R116, R116, R116 ;  /* 0x0000007474749220 */ /* 0x000fe20000400000 */
[----:B------:R-:W-:Y:S02]  /*2bd0*/  F2FP.F16.F32.PACK_AB R89, R11, R10 ;  /* 0x0000000a0b59723e */ /* 0x000fe400000000ff */
[----:B------:R-:W-:Y:S02]  /*2be0*/  F2FP.F16.F32.PACK_AB R90, R233, R232 ;  /* 0x000000e8e95a723e */ /* 0x000fe400000000ff */
[----:B------:R-:W-:Y:S02]  /*2bf0*/  F2FP.F16.F32.PACK_AB R91, R116, R235 ;  /* 0x000000eb745b723e */ /* 0x000fe400000000ff */
[----:B------:R-:W-:-:S02]  /*2c00*/  FSETP.GEU.AND P1, PT, R236, -126, PT ;  /* 0xc2fc0000ec00780b */ /* 0x000fc40003f2e000 */
[----:B------:R-:W-:Y:S01]  /*2c10*/  WARPGROUP.ARRIVE ;  /* 0x00000000000079c5 */ /* 0x000fe20000000000 */
[----:B------:R-:W-:Y:S01]  /*2c20*/  UMOV UR15, 0x40000040 ;  /* 0x40000040000f7882 */ /* 0x000fe20000000000 */
[----:B------:R-:W-:-:S04]  /*2c30*/  @!P6 FMUL R234, R234, 0.5 ;  /* 0x3f000000eaeae820 */ /* 0x000fc80000400000 */
[----:B------:R-:W-:Y:S01]  /*2c40*/  HGMMA.64x64x16.F32 R152, R88, gdesc[UR12].tnspB, R152, gsb0 ;  /* 0x40e0000c58987df0 */ /* 0x000fe20008000898 */
[----:B------:R-:W-:-:S04]  /*2c50*/  FFMA R221, R117, UR12, -R221 ;  /* 0x0000000c75dd7c23 */ /* 0x000fc800080008dd */
[----:B------:R-:W-:Y:S01]  /*2c60*/  @!P1 FMUL R236, R236, 0.5 ;  /* 0x3f000000ecec9820 */ /* 0x000fe20000400000 */
[----:B------:R-:W1:Y:S08]  /*2c70*/  MUFU.EX2 R234, R234 ;  /* 0x000000ea00ea7308 */ /* 0x000e700000000800 */
[----:B------:R-:W1:Y:S01]  /*2c80*/  MUFU.EX2 R117, R236 ;  /* 0x000000ec00757308 */ /* 0x000e620000000800 */
[----:B------:R-:W-:-:S02]  /*2c90*/  FSETP.GEU.AND P4, PT, R108, -126, PT ;  /* 0xc2fc00006c00780b */ /* 0x000fc40003f8e000 */
[----:B------:R-:W-:Y:S02]  /*2ca0*/  FSETP.GEU.AND P5, PT, R109, -126, PT ;  /* 0xc2fc00006d00780b */ /* 0x000fe40003fae000 */
[----:B------:R-:W-:Y:S01]  /*2cb0*/  FSETP.GEU.AND P2, PT, R217, -126, PT ;  /* 0xc2fc0000d900780b */ /* 0x000fe20003f4e000 */
[----:B-1----:R-:W-:Y:S01]  /*2cc0*/  @!P6 FMUL R234, R234, R234 ;  /* 0x000000eaeaeae220 */ /* 0x002fe20000400000 */
[----:B------:R-:W-:Y:S02]  /*2cd0*/  FSETP.GEU.AND P6, PT, R110, -126, PT ;  /* 0xc2fc00006e00780b */ /* 0x000fe40003fce000 */
        /* <DEDUP_REMOVED lines=9> */
[----:B------:R-:W-:Y:S01]  /*2d70*/  @!P1 FMUL R111, R111, 0.5 ;  /* 0x3f0000006f6f9820 */ /* 0x000fe20000400000 */
[----:B------:R-:W-:Y:S01]  /*2d80*/  FFMA R223, R119, UR12, -R223 ;  /* 0x0000000c77df7c23 */ /* 0x000fe200080008df */
[----:B------:R-:W1:Y:S08]  /*2d90*/  MUFU.EX2 R118, R217 ;  /* 0x000000d900767308 */ /* 0x000e700000000800 */
[----:B------:R-:W1:Y:S08]  /*2da0*/  MUFU.EX2 R119, R216 ;  /* 0x000000d800777308 */ /* 0x000e700000000800 */
[----:B------:R-:W3:Y:S08]  /*2db0*/  MUFU.EX2 R108, R108 ;  /* 0x0000006c006c7308 */ /* 0x000ef00000000800 */
[----:B------:R-:W3:Y:S08]  /*2dc0*/  MUFU.EX2 R109, R109 ;  /* 0x0000006d006d7308 */ /* 0x000ef00000000800 */
[----:B------:R-:W3:Y:S08]  /*2dd0*/  MUFU.EX2 R110, R110 ;  /* 0x0000006e006e7308 */ /* 0x000ef00000000800 */
[----:B------:R-:W3:Y:S01]  /*2de0*/  MUFU.EX2 R111, R111 ;  /* 0x0000006f006f7308 */ /* 0x000ee20000000800 */
[----:B-1----:R-:W-:Y:S01]  /*2df0*/  @!P2 FMUL R118, R118, R118 ;  /* 0x000000767676a220 */ /* 0x002fe20000400000 */
[----:B------:R-:W-:Y:S01]  /*2e00*/  @!P3 FMUL R119, R119, R119 ;  /* 0x000000777777b220 */ /* 0x000fe20000400000 */
[----:B---3--:R-:W-:Y:S01]  /*2e10*/  @!P4 FMUL R108, R108, R108 ;  /* 0x0000006c6c6cc220 */ /* 0x008fe20000400000 */
[----:B------:R-:W-:Y:S01]  /*2e20*/  @!P5 FMUL R109, R109, R109 ;  /* 0x0000006d6d6dd220 */ /* 0x000fe20000400000 */
[----:B------:R-:W-:-:S02]  /*2e30*/  WARPGROUP.DEPBAR.LE gsb0, 0x0 ;  /* 0x00008000000079c5 */ /* 0x000fc40000010000 */
[----:B------:R-:W-:Y:S01]  /*2e40*/  @!P6 FMUL R110, R110, R110 ;  /* 0x0000006e6e6ee220 */ /* 0x000fe20000400000 */
[----:B------:R-:W-:Y:S02]  /*2e50*/  FSETP.GEU.AND P5, PT, R112, -126, PT ;  /* 0xc2fc00007000780b */ /* 0x000fe40003fae000 */
[----:B------:R-:W-:Y:S01]  /*2e60*/  FSETP.GEU.AND P6, PT, R113, -126, PT ;  /* 0xc2fc00007100780b */ /* 0x000fe20003fce000 */
[----:B------:R-:W-:Y:S01]  /*2e70*/  @!P1 FMUL R111, R111, R111 ;  /* 0x0000006f6f6f9220 */ /* 0x000fe20000400000 */
[----:B------:R-:W-:Y:S01]  /*2e80*/  F2FP.F16.F32.PACK_AB R88, R117, R234 ;  /* 0x000000ea7558723e */ /* 0x000fe200000000ff */
[----:B------:R-:W-:Y:S01]  /*2e90*/  UIADD3 UR14, UR17, 0x100, URZ ;  /* 0x00000100110e7890 */ /* 0x000fe2000fffe03f */
[----:B------:R-:W-:Y:S02]  /*2ea0*/  F2FP.F16.F32.PACK_AB R89, R119, R118 ;  /* 0x000000767759723e */ /* 0x000fe400000000ff */
[----:B------:R-:W-:Y:S02]  /*2eb0*/  F2FP.F16.F32.PACK_AB R90, R109, R108 ;  /* 0x0000006c6d5a723e */ /* 0x000fe400000000ff */
[----:B------:R-:W-:-:S04]  /*2ec0*/  F2FP.F16.F32.PACK_AB R91, R111, R110 ;  /* 0x0000006e6f5b723e */ /* 0x000fc800000000ff */
[----:B------:R-:W-:Y:S01]  /*2ed0*/  WARPGROUP.ARRIVE ;  /* 0x00000000000079c5 */ /* 0x000fe20000000000 */
[----:B------:R-:W-:Y:S01]  /*2ee0*/  UMOV UR15, 0x40000040 ;  /* 0x40000040000f7882 */ /* 0x000fe20000000000 */
[----:B------:R-:W-:Y:S01]  /*2ef0*/  @!P5 FMUL R112, R112, 0.5 ;  /* 0x3f0000007070d820 */ /* 0x000fe20000400000 */
[----:B------:R-:W-:-:S03]  /*2f00*/  @!P6 FMUL R113, R113, 0.5 ;  /* 0x3f0000007171e820 */ /* 0x000fc60000400000 */
[----:B------:R-:W-:Y:S02]  /*2f10*/  HGMMA.64x64x16.F32 R152, R88, gdesc[UR12].tnspB, R152, gsb0 ;  /* 0x40e0000c58987df0 */ /* 0x000fe40008000898 */
[----:B------:R-:W1:Y:S08]  /*2f20*/  MUFU.EX2 R112, R112 ;  /* 0x0000007000707308 */ /* 0x000e700000000800 */
[----:B------:R-:W3:Y:S01]  /*2f30*/  MUFU.EX2 R113, R113 ;  /* 0x0000007100717308 */ /* 0x000ee20000000800 */
[----:B------:R-:W-:Y:S01]  /*2f40*/  FFMA R114, R114, UR12, -R218 ;  /* 0x0000000c72727c23 */ /* 0x000fe200080008da */
[----:B------:R-:W-:Y:S01]  /*2f50*/  FFMA R115, R115, UR12, -R219 ;  /* 0x0000000c73737c23 */ /* 0x000fe200080008db */
[----:B------:R-:W-:-:S02]  /*2f60*/  FSETP.GEU.AND P1, PT, R220, -126, PT ;  /* 0xc2fc0000dc00780b */ /* 0x000fc40003f2e000 */
[----:B------:R-:W-:Y:S02]  /*2f70*/  FSETP.GEU.AND P2, PT, R221, -126, PT ;  /* 0xc2fc0000dd00780b */ /* 0x000fe40003f4e000 */
[----:B------:R-:W-:Y:S01]  /*2f80*/  FSETP.GEU.AND P3, PT, R114, -126, PT ;  /* 0xc2fc00007200780b */ /* 0x000fe20003f6e000 */
[----:B-1----:R-:W-:Y:S01]  /*2f90*/  @!P5 FMUL R112, R112, R112 ;  /* 0x000000707070d220 */ /* 0x002fe20000400000 */
[----:B------:R-:W-:Y:S02]  /*2fa0*/  FSETP.GEU.AND P4, PT, R115, -126, PT ;  /* 0xc2fc00007300780b */ /* 0x000fe40003f8e000 */
[----:B------:R-:W-:Y:S01]  /*2fb0*/  FSETP.GEU.AND P5, PT, R222, -126, PT ;  /* 0xc2fc0000de00780b */ /* 0x000fe20003fae000 */
[----:B---3--:R-:W-:Y:S01]  /*2fc0*/  @!P6 FMUL R113, R113, R113 ;  /* 0x000000717171e220 */ /* 0x008fe20000400000 */
[----:B------:R-:W-:-:S03]  /*2fd0*/  FSETP.GEU.AND P6, PT, R223, -126, PT ;  /* 0xc2fc0000df00780b */ /* 0x000fc60003fce000 */
[----:B------:R-:W-:-:S04]  /*2fe0*/  @!P1 FMUL R220, R220, 0.5 ;  /* 0x3f000000dcdc9820 */ /* 0x000fc80000400000 */
[----:B------:R-:W-:Y:S01]  /*2ff0*/  @!P3 FMUL R114, R114, 0.5 ;  /* 0x3f0000007272b820 */ /* 0x000fe20000400000 */
[----:B------:R-:W-:Y:S01]  /*3000*/  @!P2 FMUL R221, R221, 0.5 ;  /* 0x3f000000dddda820 */ /* 0x000fe20000400000 */
[----:B------:R-:W-:Y:S02]  /*3010*/  @!P4 FMUL R115, R115, 0.5 ;  /* 0x3f0000007373c820 */ /* 0x000fe40000400000 */
[----:B------:R-:W-:Y:S02]  /*3020*/  @!P5 FMUL R222, R222, 0.5 ;  /* 0x3f000000deded820 */ /* 0x000fe40000400000 */
[----:B------:R-:W-:Y:S01]  /*3030*/  @!P6 FMUL R223, R223, 0.5 ;  /* 0x3f000000dfdfe820 */ /* 0x000fe20000400000 */
[----:B------:R-:W1:Y:S08]  /*3040*/  MUFU.EX2 R114, R114 ;  /* 0x0000007200727308 */ /* 0x000e700000000800 */
[----:B------:R-:W3:Y:S08]  /*3050*/  MUFU.EX2 R115, R115 ;  /* 0x0000007300737308 */ /* 0x000ef00000000800 */
[----:B------:R-:W2:Y:S08]  /*3060*/  MUFU.EX2 R220, R220 ;  /* 0x000000dc00dc7308 */ /* 0x000eb00000000800 */
[----:B------:R-:W4:Y:S08]  /*3070*/  MUFU.EX2 R221, R221 ;  /* 0x000000dd00dd7308 */ /* 0x000f300000000800 */
[----:B------:R-:W5:Y:S08]  /*3080*/  MUFU.EX2 R222, R222 ;  /* 0x000000de00de7308 */ /* 0x000f700000000800 */
[----:B------:R-:W5:Y:S01]  /*3090*/  MUFU.EX2 R223, R223 ;  /* 0x000000df00df7308 */ /* 0x000f620000000800 */
[----:B------:R-:W-:Y:S01]  /*30a0*/  FFMA R120, R120, UR12, -R224 ;  /* 0x0000000c78787c23 */ /* 0x000fe200080008e0 */
[----:B-1----:R-:W-:Y:S01]  /*30b0*/  @!P3 FMUL R114, R114, R114 ;  /* 0x000000727272b220 */ /* 0x002fe20000400000 */
[----:B---3--:R-:W-:Y:S01]  /*30c0*/  @!P4 FMUL R115, R115, R115 ;  /* 0x000000737373c220 */ /* 0x008fe20000400000 */
[----:B--2---:R-:W-:Y:S01]  /*30d0*/  @!P1 FMUL R220, R220, R220 ;  /* 0x000000dcdcdc9220 */ /* 0x004fe20000400000 */
[----:B----4-:R-:W-:Y:S01]  /*30e0*/  @!P2 FMUL R221, R221, R221 ;  /* 0x000000dddddda220 */ /* 0x010fe20000400000 */
[----:B------:R-:W-:Y:S01]  /*30f0*/  FFMA R121, R121, UR12, -R225 ;  /* 0x0000000c79797c23 */ /* 0x000fe200080008e1 */
[----:B-----5:R-:W-:Y:S01]  /*3100*/  @!P5 FMUL R222, R222, R222 ;  /* 0x000000dededed220 */ /* 0x020fe20000400000 */
[----:B------:R-:W-:-:S02]  /*3110*/  WARPGROUP.DEPBAR.LE gsb0, 0x0 ;  /* 0x00008000000079c5 */ /* 0x000fc40000010000 */
[----:B------:R-:W-:Y:S01]  /*3120*/  FSETP.GEU.AND P3, PT, R120, -126, PT ;  /* 0xc2fc00007800780b */ /* 0x000fe20003f6e000 */
[----:B------:R-:W-:Y:S01]  /*3130*/  @!P6 FMUL R223, R223, R223 ;  /* 0x000000dfdfdfe220 */ /* 0x000fe20000400000 */
[----:B------:R-:W-:Y:S01]  /*3140*/  F2FP.F16.F32.PACK_AB R88, R113, R112 ;  /* 0x000000707158723e */ /* 0x000fe200000000ff */
[----:B------:R-:W-:Y:S01]  /*3150*/  UIADD3 UR14, UR17, 0x180, URZ ;  /* 0x00000180110e7890 */ /* 0x000fe2000fffe03f */
[----:B------:R-:W-:Y:S02]  /*3160*/  F2FP.F16.F32.PACK_AB R89, R115, R114 ;  /* 0x000000727359723e */ /* 0x000fe400000000ff */
[----:B------:R-:W-:Y:S02]  /*3170*/  F2FP.F16.F32.PACK_AB R90, R221, R220 ;  /* 0x000000dcdd5a723e */ /* 0x000fe400000000ff */
[----:B------:R-:W-:Y:S02]  /*3180*/  F2FP.F16.F32.PACK_AB R91, R223, R222 ;  /* 0x000000dedf5b723e */ /* 0x000fe400000000ff */
[----:B------:R-:W-:-:S02]  /*3190*/  FSETP.GEU.AND P4, PT, R121, -126, PT ;  /* 0xc2fc00007900780b */ /* 0x000fc40003f8e000 */
[----:B------:R-:W-:Y:S01]  /*31a0*/  WARPGROUP.ARRIVE ;  /* 0x00000000000079c5 */ /* 0x000fe20000000000 */
[----:B------:R-:W-:Y:S01]  /*31b0*/  UMOV UR15, 0x40000040 ;  /* 0x40000040000f7882 */ /* 0x000fe20000000000 */
[----:B------:R-:W-:-:S04]  /*31c0*/  @!P3 FMUL R120, R120, 0.5 ;  /* 0x3f0000007878b820 */ /* 0x000fc80000400000 */
[----:B------:R-:W-:Y:S05]  /*31d0*/  HGMMA.64x64x16.F32 R152, R88, gdesc[UR12].tnspB, R152, gsb0 ;  /* 0x40e0000c58987df0 */ /* 0x000fea0008000898 */
[----:B------:R-:W-:Y:S01]  /*31e0*/  @!P4 FMUL R121, R121, 0.5 ;  /* 0x3f0000007979c820 */ /* 0x000fe20000400000 */
[----:B------:R-:W1:Y:S08]  /*31f0*/  MUFU.EX2 R120, R120 ;  /* 0x0000007800787308 */ /* 0x000e700000000800 */
[----:B------:R-:W2:Y:S01]  /*3200*/  MUFU.EX2 R121, R121 ;  /* 0x0000007900797308 */ /* 0x000ea20000000800 */
[----:B------:R-:W-:Y:S01]  /*3210*/  FFMA R122, R122, UR12, -R226 ;  /* 0x0000000c7a7a7c23 */ /* 0x000fe200080008e2 */
[----:B------:R-:W-:Y:S01]  /*3220*/  FFMA R123, R123, UR12, -R227 ;  /* 0x0000000c7b7b7c23 */ /* 0x000fe200080008e3 */
[----:B------:R-:W-:Y:S01]  /*3230*/  FFMA R126, R126, UR12, -R230 ;  /* 0x0000000c7e7e7c23 */ /* 0x000fe200080008e6 */
[----:B------:R-:W-:Y:S01]  /*3240*/  FFMA R124, R124, UR12, -R228 ;  /* 0x0000000c7c7c7c23 */ /* 0x000fe200080008e4 */
[----:B------:R-:W-:Y:S01]  /*3250*/  FFMA R229, R125, UR12, -R229 ;  /* 0x0000000c7de57c23 */ /* 0x000fe200080008e5 */
[----:B------:R-:W-:Y:S01]  /*3260*/  FFMA R127, R127, UR12, -R231 ;  /* 0x0000000c7f7f7c23 */ /* 0x000fe200080008e7 */
[----:B------:R-:W-:Y:S01]  /*3270*/  FSETP.GEU.AND P5, PT, R122, -126, PT ;  /* 0xc2fc00007a00780b */ /* 0x000fe20003fae000 */
[----:B-1----:R-:W-:Y:S01]  /*3280*/  @!P3 FMUL R120, R120, R120 ;  /* 0x000000787878b220 */ /* 0x002fe20000400000 */
[----:B------:R-:W-:-:S02]  /*3290*/  FSETP.GEU.AND P6, PT, R123, -126, PT ;  /* 0xc2fc00007b00780b */ /* 0x000fc40003fce000 */
[----:B------:R-:W-:Y:S02]  /*32a0*/  FSETP.GEU.AND P3, PT, R126, -126, PT ;  /* 0xc2fc00007e00780b */ /* 0x000fe40003f6e000 */
[----:B------:R-:W-:Y:S02]  /*32b0*/  FSETP.GEU.AND P1, PT, R124, -126, PT ;  /* 0xc2fc00007c00780b */ /* 0x000fe40003f2e000 */
[----:B------:R-:W-:Y:S01]  /*32c0*/  FSETP.GEU.AND P2, PT, R229, -126, PT ;  /* 0xc2fc0000e500780b */ /* 0x000fe20003f4e000 */
[----:B--2---:R-:W-:Y:S01]  /*32d0*/  @!P4 FMUL R121, R121, R121 ;  /* 0x000000797979c220 */ /* 0x004fe20000400000 */
[----:B------:R-:W-:-:S03]  /*32e0*/  FSETP.GEU.AND P4, PT, R127, -126, PT ;  /* 0xc2fc00007f00780b */ /* 0x000fc60003f8e000 */
[----:B------:R-:W-:Y:S02]  /*32f0*/  @!P5 FMUL R122, R122, 0.5 ;  /* 0x3f0000007a7ad820 */ /* 0x000fe40000400000 */
[----:B------:R-:W-:Y:S02]  /*3300*/  @!P6 FMUL R123, R123, 0.5 ;  /* 0x3f0000007b7be820 */ /* 0x000fe40000400000 */
[----:B------:R-:W-:Y:S02]  /*3310*/  @!P3 FMUL R126, R126, 0.5 ;  /* 0x3f0000007e7eb820 */ /* 0x000fe40000400000 */
[----:B------:R-:W-:Y:S02]  /*3320*/  @!P1 FMUL R124, R124, 0.5 ;  /* 0x3f0000007c7c9820 */ /* 0x000fe40000400000 */
[----:B------:R-:W-:Y:S02]  /*3330*/  @!P2 FMUL R229, R229, 0.5 ;  /* 0x3f000000e5e5a820 */ /* 0x000fe40000400000 */
[----:B------:R-:W-:Y:S01]  /*3340*/  @!P4 FMUL R127, R127, 0.5 ;  /* 0x3f0000007f7fc820 */ /* 0x000fe20000400000 */
[----:B------:R-:W-:Y:S01]  /*3350*/  FFMA R128, R128, UR12, -R92 ;  /* 0x0000000c80807c23 */ /* 0x000fe2000800085c */
[----:B------:R-:W-:Y:S01]  /*3360*/  FFMA R129, R129, UR12, -R93 ;  /* 0x0000000c81817c23 */ /* 0x000fe2000800085d */
[----:B------:R-:W1:Y:S08]  /*3370*/  MUFU.EX2 R122, R122 ;  /* 0x0000007a007a7308 */ /* 0x000e700000000800 */
[----:B------:R-:W2:Y:S08]  /*3380*/  MUFU.EX2 R123, R123 ;  /* 0x0000007b007b7308 */ /* 0x000eb00000000800 */
[----:B------:R-:W3:Y:S08]  /*3390*/  MUFU.EX2 R125, R124 ;  /* 0x0000007c007d7308 */ /* 0x000ef00000000800 */
[----:B------:R-:W4:Y:S08]  /*33a0*/  MUFU.EX2 R92, R229 ;  /* 0x000000e5005c7308 */ /* 0x000f300000000800 */
[----:B------:R-:W5:Y:S08]  /*33b0*/  MUFU.EX2 R126, R126 ;  /* 0x0000007e007e7308 */ /* 0x000f700000000800 */
[----:B------:R-:W5:Y:S01]  /*33c0*/  MUFU.EX2 R93, R127 ;  /* 0x0000007f005d7308 */ /* 0x000f620000000800 */
[----:B-1----:R-:W-:Y:S01]  /*33d0*/  @!P5 FMUL R122, R122, R122 ;  /* 0x0000007a7a7ad220 */ /* 0x002fe20000400000 */
[----:B--2---:R-:W-:Y:S01]  /*33e0*/  @!P6 FMUL R123, R123, R123 ;  /* 0x0000007b7b7be220 */ /* 0x004fe20000400000 */
[----:B---3--:R-:W-:Y:S01]  /*33f0*/  @!P1 FMUL R125, R125, R125 ;  /* 0x0000007d7d7d9220 */ /* 0x008fe20000400000 */
[----:B----4-:R-:W-:Y:S01]  /*3400*/  @!P2 FMUL R92, R92, R92 ;  /* 0x0000005c5c5ca220 */ /* 0x010fe20000400000 */
[----:B------:R-:W-:-:S02]  /*3410*/  WARPGROUP.DEPBAR.LE gsb0, 0x0 ;  /* 0x00008000000079c5 */ /* 0x000fc40000010000 */
[----:B-----5:R-:W-:Y:S01]  /*3420*/  @!P3 FMUL R126, R126, R126 ;  /* 0x0000007e7e7eb220 */ /* 0x020fe20000400000 */
[----:B------:R-:W-:Y:S01]  /*3430*/  F2FP.F16.F32.PACK_AB R88, R121, R120 ;  /* 0x000000787958723e */ /* 0x000fe200000000ff */
[----:B------:R-:W-:Y:S01]  /*3440*/  UIADD3 UR14, UR17, 0x200, URZ ;  /* 0x00000200110e7890 */ /* 0x000fe2000fffe03f */
[----:B------:R-:W-:Y:S01]  /*3450*/  F2FP.F16.F32.PACK_AB R89, R123, R122 ;  /* 0x0000007a7b59723e */ /* 0x000fe200000000ff */
[----:B------:R-:W-:Y:S01]  /*3460*/  @!P4 FMUL R93, R93, R93 ;  /* 0x0000005d5d5dc220 */ /* 0x000fe20000400000 */
[----:B------:R-:W-:Y:S02]  /*3470*/  F2FP.F16.F32.PACK_AB R90, R92, R125 ;  /* 0x0000007d5c5a723e */ /* 0x000fe400000000ff */
[----:B------:R-:W-:Y:S02]  /*3480*/  FSETP.GEU.AND P5, PT, R128, -126, PT ;  /* 0xc2fc00008000780b */ /* 0x000fe40003fae000 */
[----:B------:R-:W-:Y:S02]  /*3490*/  F2FP.F16.F32.PACK_AB R91, R93, R126 ;  /* 0x0000007e5d5b723e */ /* 0x000fe400000000ff */
[----:B------:R-:W-:-:S02]  /*34a0*/  FSETP.GEU.AND P6, PT, R129, -126, PT ;  /* 0xc2fc00008100780b */ /* 0x000fc40003fce000 */
[----:B------:R-:W-:Y:S01]  /*34b0*/  WARPGROUP.ARRIVE ;  /* 0x00000000000079c5 */ /* 0x000fe20000000000 */
[----:B------:R-:W-:-:S05]  /*34c0*/  UMOV UR15, 0x40000040 ;  /* 0x40000040000f7882 */ /* 0x000fca0000000000 */
[----:B------:R-:W-:Y:S01]  /*34d0*/  HGMMA.64x64x16.F32 R152, R88, gdesc[UR12].tnspB, R152, gsb0 ;  /* 0x40e0000c58987df0 */ /* 0x000fe20008000898 */
[----:B------:R-:W-:Y:S01]  /*34e0*/  @!P5 FMUL R128, R128, 0.5 ;  /* 0x3f0000008080d820 */ /* 0x000fe20000400000 */
[----:B------:R-:W-:-:S03]  /*34f0*/  FFMA R130, R130, UR12, -R94 ;  /* 0x0000000c82827c23 */ /* 0x000fc6000800085e */
[----:B------:R-:W-:Y:S01]  /*3500*/  @!P6 FMUL R129, R129, 0.5 ;  /* 0x3f0000008181e820 */ /* 0x000fe20000400000 */
[----:B------:R-:W-:Y:S01]  /*3510*/  FFMA R131, R131, UR12, -R95 ;  /* 0x0000000c83837c23 */ /* 0x000fe2000800085f */
[----:B------:R-:W1:Y:S08]  /*3520*/  MUFU.EX2 R94, R128 ;  /* 0x00000080005e7308 */ /* 0x000e700000000800 */
[----:B------:R-:W2:Y:S01]  /*3530*/  MUFU.EX2 R95, R129 ;  /* 0x00000081005f7308 */ /* 0x000ea20000000800 */
        /* <DEDUP_REMOVED lines=8> */
[----:B------:R-:W-:Y:S01]  /*35c0*/  FSETP.GEU.AND P3, PT, R132, -126, PT ;  /* 0xc2fc00008400780b */ /* 0x000fe20003f6e000 */
[----:B--2---:R-:W-:Y:S01]  /*35d0*/  @!P6 FMUL R95, R95, R95 ;  /* 0x0000005f5f5fe220 */ /* 0x004fe20000400000 */
[----:B------:R-:W-:Y:S02]  /*35e0*/  FSETP.GEU.AND P6, PT, R127, -126, PT ;  /* 0xc2fc00007f00780b */ /* 0x000fe40003fce000 */
[----:B------:R-:W-:-:S03]  /*35f0*/  FSETP.GEU.AND P4, PT, R133, -126, PT ;  /* 0xc2fc00008500780b */ /* 0x000fc60003f8e000 */
[----:B------:R-:W-:Y:S02]  /*3600*/  @!P1 FMUL R130, R130, 0.5 ;  /* 0x3f00000082829820 */ /* 0x000fe40000400000 */
[----:B------:R-:W-:Y:S02]  /*3610*/  @!P5 FMUL R124, R124, 0.5 ;  /* 0x3f0000007c7cd820 */ /* 0x000fe40000400000 */
[----:B------:R-:W-:Y:S02]  /*3620*/  @!P2 FMUL R131, R131, 0.5 ;  /* 0x3f0000008383a820 */ /* 0x000fe40000400000 */
[----:B------:R-:W-:Y:S02]  /*3630*/  @!P3 FMUL R132, R132, 0.5 ;  /* 0x3f0000008484b820 */ /* 0x000fe40000400000 */
[----:B------:R-:W-:Y:S02]  /*3640*/  @!P6 FMUL R127, R127, 0.5 ;  /* 0x3f0000007f7fe820 */ /* 0x000fe40000400000 */
[----:B------:R-:W-:Y:S01]  /*3650*/  @!P4 FMUL R133, R133, 0.5 ;  /* 0x3f0000008585c820 */ /* 0x000fe20000400000 */
        /* <DEDUP_REMOVED lines=10> */
[----:B------:R-:W-:Y:S01]  /*3700*/  FFMA R12, R136, UR12, -R12 ;  /* 0x0000000c880c7c23 */ /* 0x000fe2000800080c */
[----:B------:R-:W-:Y:S01]  /*3710*/  FFMA R13, R137, UR12, -R13 ;  /* 0x0000000c890d7c23 */ /* 0x000fe2000800080d */
[----:B-----5:R-:W-:Y:S01]  /*3720*/  @!P5 FMUL R124, R124, R124 ;  /* 0x0000007c7c7cd220 */ /* 0x020fe20000400000 */
[----:B------:R-:W-:-:S02]  /*3730*/  WARPGROUP.DEPBAR.LE gsb0, 0x0 ;  /* 0x00008000000079c5 */ /* 0x000fc40000010000 */
[----:B------:R-:W-:Y:S01]  /*3740*/  F2FP.F16.F32.PACK_AB R88, R95, R94 ;  /* 0x0000005e5f58723e */ /* 0x000fe200000000ff */
[----:B------:R-:W-:Y:S01]  /*3750*/  @!P6 FMUL R127, R127, R127 ;  /* 0x0000007f7f7fe220 */ /* 0x000fe20000400000 */
[----:B------:R-:W-:Y:S01]  /*3760*/  F2FP.F16.F32.PACK_AB R89, R101, R100 ;  /* 0x000000646559723e */ /* 0x000fe200000000ff */
[----:B------:R-:W-:Y:S01]  /*3770*/  UIADD3 UR14, UR17, 0x280, URZ ;  /* 0x00000280110e7890 */ /* 0x000fe2000fffe03f */
[----:B------:R-:W-:Y:S02]  /*3780*/  F2FP.F16.F32.PACK_AB R90, R102, R103 ;  /* 0x00000067665a723e */ /* 0x000fe400000000ff */
[----:B------:R-:W-:Y:S02]  /*3790*/  F2FP.F16.F32.PACK_AB R91, R127, R124 ;  /* 0x0000007c7f5b723e */ /* 0x000fe400000000ff */
[----:B------:R-:W-:Y:S02]  /*37a0*/  FSETP.GEU.AND P1, PT, R12, -126, PT ;  /* 0xc2fc00000c00780b */ /* 0x000fe40003f2e000 */
[----:B------:R-:W-:Y:S01]  /*37b0*/  FSETP.GEU.AND P2, PT, R13, -126, PT ;  /* 0xc2fc00000d00780b */ /* 0x000fe20003f4e000 */
[----:B------:R-:W-:Y:S01]  /*37c0*/  WARPGROUP.ARRIVE ;  /* 0x00000000000079c5 */ /* 0x000fe20000000000 */
[----:B------:R-:W-:-:S05]  /*37d0*/  UMOV UR15, 0x40000040 ;  /* 0x40000040000f7882 */ /* 0x000fca0000000000 */
[----:B------:R-:W-:Y:S04]  /*37e0*/  HGMMA.64x64x16.F32 R152, R88, gdesc[UR12].tnspB, R152, gsb0 ;  /* 0x40e0000c58987df0 */ /* 0x000fe80008000898 */
[----:B------:R-:W-:Y:S02]  /*37f0*/  @!P1 FMUL R12, R12, 0.5 ;  /* 0x3f0000000c0c9820 */ /* 0x000fe40000400000 */
[----:B------:R-:W-:Y:S02]  /*3800*/  @!P2 FMUL R13, R13, 0.5 ;  /* 0x3f0000000d0da820 */ /* 0x000fe40000400000 */
        /* <DEDUP_REMOVED lines=30> */
[----:B------:R-:W-:-:S02]  /*39f0*/  IMAD.U32 R12, RZ, RZ, UR23 ;  /* 0x00000017ff0c7e24 */ /* 0x000fc4000f8e00ff */
[----:B-1----:R-:W-:Y:S01]  /*3a00*/  @!P3 FMUL R130, R130, R130 ;  /* 0x000000828282b220 */ /* 0x002fe20000400000 */
[----:B--2---:R-:W-:Y:S01]  /*3a10*/  @!P4 FMUL R131, R131, R131 ;  /* 0x000000838383c220 */ /* 0x004fe20000400000 */
[----:B------:R-:W-:Y:S02]  /*3a20*/  IMAD R12, R12, 0x80, R3 ;  /* 0x000000800c0c7824 */ /* 0x000fe400078e0203 */
[----:B---3--:R-:W-:Y:S01]  /*3a30*/  @!P6 FMUL R18, R18, R18 ;  /* 0x000000121212e220 */ /* 0x008fe20000400000 */
[----:B----4-:R-:W-:Y:S01]  /*3a40*/  @!P5 FMUL R19, R19, R19 ;  /* 0x000000131313d220 */ /* 0x010fe20000400000 */
[----:B-----5:R-:W-:Y:S01]  /*3a50*/  @!P1 FMUL R20, R20, R20 ;  /* 0x0000001414149220 */ /* 0x020fe20000400000 */
[----:B------:R-:W-:Y:S01]  /*3a60*/  FFMA R148, R148, UR12, -R96 ;  /* 0x0000000c94947c23 */ /* 0x000fe20008000860 */
[----:B------:R-:W-:Y:S01]  /*3a70*/  LEA R96, R12, UR37, 0x2 ;  /* 0x000000250c607c11 */ /* 0x000fe2000f8e10ff */
[----:B------:R-:W-:Y:S02]  /*3a80*/  WARPGROUP.DEPBAR.LE gsb0, 0x0 ;  /* 0x00008000000079c5 */ /* 0x000fe40000010000 */
[----:B------:R-:W-:Y:S01]  /*3a90*/  @!P2 FMUL R21, R21, R21 ;  /* 0x000000151515a220 */ /* 0x000fe20000400000 */
[----:B------:R-:W-:Y:S01]  /*3aa0*/  F2FP.F16.F32.PACK_AB R88, R128, R129 ;  /* 0x000000818058723e */ /* 0x000fe200000000ff */
[----:B------:R-:W-:Y:S01]  /*3ab0*/  UIADD3 UR14, UR17, 0x300, URZ ;  /* 0x00000300110e7890 */ /* 0x000fe2000fffe03f */
[----:B------:R-:W-:Y:S01]  /*3ac0*/  F2FP.F16.F32.PACK_AB R89, R131, R130 ;  /* 0x000000828359723e */ /* 0x000fe200000000ff */
[----:B------:R-:W1:Y:S01]  /*3ad0*/  LDS.64 R12, [R96+0x30000] ;  /* 0x03000000600c7984 */ /* 0x000e620000000a00 */
[----:B------:R-:W-:-:S02]  /*3ae0*/  F2FP.F16.F32.PACK_AB R90, R19, R18 ;  /* 0x00000012135a723e */ /* 0x000fc400000000ff */
[----:B------:R-:W-:-:S04]  /*3af0*/  F2FP.F16.F32.PACK_AB R91, R21, R20 ;  /* 0x00000014155b723e */ /* 0x000fc800000000ff */
[----:B------:R-:W-:Y:S01]  /*3b00*/  WARPGROUP.ARRIVE ;  /* 0x00000000000079c5 */ /* 0x000fe20000000000 */
[----:B------:R-:W-:-:S05]  /*3b10*/  UMOV UR15, 0x40000040 ;  /* 0x40000040000f7882 */ /* 0x000fca0000000000 */
[----:B------:R-:W-:Y:S01]  /*3b20*/  HGMMA.64x64x16.F32 R152, R88, gdesc[UR12].tnspB, R152, gsb0 ;  /* 0x40e0000c58987df0 */ /* 0x000fe20008000898 */
[----:B------:R-:W-:Y:S02]  /*3b30*/  FSETP.GEU.AND P3, PT, R144, -126, PT ;  /* 0xc2fc00009000780b */ /* 0x000fe40003f6e000 */
[----:B------:R-:W-:Y:S01]  /*3b40*/  FSETP.GEU.AND P4, PT, R145, -126, PT ;  /* 0xc2fc00009100780b */ /* 0x000fe20003f8e000 */
[----:B------:R-:W-:Y:S01]  /*3b50*/  FFMA R146, R146, UR12, -R22 ;  /* 0x0000000c92927c23 */ /* 0x000fe20008000816 */
[----:B------:R-:W-:-:S09]  /*3b60*/  FFMA R147, R147, UR12, -R23 ;  /* 0x0000000c93937c23 */ /* 0x000fd20008000817 */
[----:B------:R-:W-:Y:S02]  /*3b70*/  @!P3 FMUL R144, R144, 0.5 ;  /* 0x3f0000009090b820 */ /* 0x000fe40000400000 */
[----:B------:R-:W-:Y:S02]  /*3b80*/  @!P4 FMUL R145, R145, 0.5 ;  /* 0x3f0000009191c820 */ /* 0x000fe40000400000 */
[----:B------:R-:W2:Y:S08]  /*3b90*/  MUFU.EX2 R22, R144 ;  /* 0x0000009000167308 */ /* 0x000eb00000000800 */
[----:B------:R-:W3:Y:S01]  /*3ba0*/  MUFU.EX2 R23, R145 ;  /* 0x0000009100177308 */ /* 0x000ee20000000800 */
[----:B------:R-:W-:Y:S01]  /*3bb0*/  FFMA R99, R151, UR12, -R99 ;  /* 0x0000000c97637c23 */ /* 0x000fe20008000863 */
[----:B------:R-:W-:-:S02]  /*3bc0*/  FSETP.GEU.AND P6, PT, R146, -126, PT ;  /* 0xc2fc00009200780b */ /* 0x000fc40003fce000 */
[----:B------:R-:W-:Y:S02]  /*3bd0*/  FSETP.GEU.AND P5, PT, R147, -126, PT ;  /* 0xc2fc00009300780b */ /* 0x000fe40003fae000 */
[----:B------:R-:W-:Y:S01]  /*3be0*/  FSETP.GEU.AND P2, PT, R148, -126, PT ;  /* 0xc2fc00009400780b */ /* 0x000fe20003f4e000 */
[----:B--2---:R-:W-:Y:S01]  /*3bf0*/  @!P3 FMUL R22, R22, R22 ;  /* 0x000000161616b220 */ /* 0x004fe20000400000 */
[----:B---3--:R-:W-:Y:S01]  /*3c00*/  @!P4 FMUL R23, R23, R23 ;  /* 0x000000171717c220 */ /* 0x008fe20000400000 */
[----:B------:R-:W-:-:S06]  /*3c10*/  FSETP.GEU.AND P4, PT, R99, -126, PT ;  /* 0xc2fc00006300780b */ /* 0x000fcc0003f8e000 */
[----:B------:R-:W-:Y:S02]  /*3c20*/  @!P6 FMUL R146, R146, 0.5 ;  /* 0x3f0000009292e820 */ /* 0x000fe40000400000 */
[----:B------:R-:W-:Y:S02]  /*3c30*/  @!P5 FMUL R147, R147, 0.5 ;  /* 0x3f0000009393d820 */ /* 0x000fe40000400000 */
[----:B------:R-:W-:Y:S01]  /*3c40*/  @!P2 FMUL R148, R148, 0.5 ;  /* 0x3f0000009494a820 */ /* 0x000fe20000400000 */
[--C-:B-1----:R-:W-:Y:S01]  /*3c50*/  FADD R133, R24, -R12.reuse ;  /* 0x8000000c18857221 */ /* 0x102fe20000000000 */
[----:B------:R-:W-:Y:S01]  /*3c60*/  FADD R135, R26, -R12 ;  /* 0x8000000c1a877221 */ /* 0x000fe20000000000 */
[----:B------:R-:W-:Y:S02]  /*3c70*/  WARPGROUP.DEPBAR.LE gsb0, 0x0 ;  /* 0x00008000000079c5 */ /* 0x000fe40000010000 */
[----:B------:R-:W-:Y:S01]  /*3c80*/  FFMA R91, R149, UR12, -R97 ;  /* 0x0000000c955b7c23 */ /* 0x000fe20008000861 */
[----:B------:R-:W-:Y:S01]  /*3c90*/  FFMA R97, R150, UR12, -R98 ;  /* 0x0000000c96617c23 */ /* 0x000fe20008000862 */
[----:B------:R-:W-:Y:S01]  /*3ca0*/  @!P4 FMUL R99, R99, 0.5 ;  /* 0x3f0000006363c820 */ /* 0x000fe20000400000 */
[----:B------:R-:W1:Y:S01]  /*3cb0*/  MUFU.EX2 R88, R146 ;  /* 0x0000009200587308 */ /* 0x000e620000000800 */
[--C-:B------:R-:W-:Y:S01]  /*3cc0*/  FADD R24, R25, -R13.reuse ;  /* 0x8000000d19187221 */ /* 0x100fe20000000000 */
[----:B------:R-:W-:Y:S01]  /*3cd0*/  FSETP.GEU.AND P1, PT, R91, -126, PT ;  /* 0xc2fc00005b00780b */ /* 0x000fe20003f2e000 */
[----:B------:R-:W-:Y:S01]  /*3ce0*/  FADD R26, R27, -R13 ;  /* 0x8000000d1b1a7221 */ /* 0x000fe20000000000 */
[----:B------:R-:W-:Y:S01]  /*3cf0*/  FSETP.GEU.AND P3, PT, R97, -126, PT ;  /* 0xc2fc00006100780b */ /* 0x000fe20003f6e000 */
[----:B------:R-:W-:Y:S01]  /*3d00*/  FMUL R5, R5, UR13 ;  /* 0x0000000d05057c20 */ /* 0x000fe20008400000 */
[----:B------:R-:W-:Y:S01]  /*3d10*/  FMUL R7, R7, UR13 ;  /* 0x0000000d07077c20 */ /* 0x000fe20008400000 */
[----:B------:R-:W-:Y:S01]  /*3d20*/  FMUL R4, R4, UR13 ;  /* 0x0000000d04047c20 */ /* 0x000fe20008400000 */
[----:B------:R-:W2:Y:S01]  /*3d30*/  MUFU.EX2 R89, R147 ;  /* 0x0000009300597308 */ /* 0x000ea20000000800 */
[----:B------:R-:W-:Y:S01]  /*3d40*/  UIADD3 UR14, UR17, 0x380, URZ ;  /* 0x00000380110e7890 */ /* 0x000fe2000fffe03f */
[----:B------:R-:W3:Y:S04]  /*3d50*/  LDS.64 R14, [R96+0x30020] ;  /* 0x03002000600e7984 */ /* 0x000ee80000000a00 */
[----:B------:R-:W4:Y:S01]  /*3d60*/  LDS.64 R16, [R96+0x30040] ;  /* 0x0300400060107984 */ /* 0x000f220000000a00 */
[----:B------:R-:W-:-:S02]  /*3d70*/  @!P1 FMUL R91, R91, 0.5 ;  /* 0x3f0000005b5b9820 */ /* 0x000fc40000400000 */
[----:B------:R-:W-:Y:S01]  /*3d80*/  @!P3 FMUL R97, R97, 0.5 ;  /* 0x3f0000006161b820 */ /* 0x000fe20000400000 */
[----:B------:R-:W5:Y:S08]  /*3d90*/  MUFU.EX2 R90, R148 ;  /* 0x00000094005a7308 */ /* 0x000f700000000800 */
[----:B------:R-:W5:Y:S08]  /*3da0*/  MUFU.EX2 R91, R91 ;  /* 0x0000005b005b7308 */ /* 0x000f700000000800 */
[----:B------:R-:W3:Y:S08]  /*3db0*/  MUFU.EX2 R97, R97 ;  /* 0x0000006100617308 */ /* 0x000ef00000000800 */
[----:B------:R-:W4:Y:S01]  /*3dc0*/  MUFU.EX2 R12, R99 ;  /* 0x00000063000c7308 */ /* 0x000f220000000800 */
[----:B-1----:R-:W-:Y:S01]  /*3dd0*/  @!P6 FMUL R88, R88, R88 ;  /* 0x000000585858e220 */ /* 0x002fe20000400000 */
[----:B--2---:R-:W-:Y:S01]  /*3de0*/  @!P5 FMUL R89, R89, R89 ;  /* 0x000000595959d220 */ /* 0x004fe20000400000 */
[----:B-----5:R-:W-:Y:S01]  /*3df0*/  @!P2 FMUL R90, R90, R90 ;  /* 0x0000005a5a5aa220 */ /* 0x020fe20000400000 */
[----:B------:R-:W-:Y:S01]  /*3e00*/  @!P1 FMUL R91, R91, R91 ;  /* 0x0000005b5b5b9220 */ /* 0x000fe20000400000 */
[----:B------:R-:W-:Y:S01]  /*3e10*/  FMUL R98, R5, R24 ;  /* 0x0000001805627220 */ /* 0x000fe20000400000 */
[----:B---3--:R-:W-:Y:S01]  /*3e20*/  @!P3 FMUL R97, R97, R97 ;  /* 0x000000616161b220 */ /* 0x008fe20000400000 */
[----:B------:R-:W-:Y:S01]  /*3e30*/  FMUL R7, R7, R26 ;  /* 0x0000001a07077220 */ /* 0x000fe20000400000 */
[----:B------:R-:W-:Y:S01]  /*3e40*/  F2FP.F16.F32.PACK_AB R24, R23, R22 ;  /* 0x000000161718723e */ /* 0x000fe200000000ff */
[----:B----4-:R-:W-:Y:S01]  /*3e50*/  @!P4 FMUL R12, R12, R12 ;  /* 0x0000000c0c0cc220 */ /* 0x010fe20000400000 */
[----:B------:R-:W-:-:S02]  /*3e60*/  F2FP.F16.F32.PACK_AB R25, R89, R88 ;  /* 0x000000585919723e */ /* 0x000fc400000000ff */
[----:B------:R-:W-:Y:S02]  /*3e70*/  F2FP.F16.F32.PACK_AB R26, R91, R90 ;  /* 0x0000005a5b1a723e */ /* 0x000fe400000000ff */
[----:B------:R-:W-:Y:S01]  /*3e80*/  F2FP.F16.F32.PACK_AB R27, R12, R97 ;  /* 0x000000610c1b723e */ /* 0x000fe200000000ff */
[----:B------:R-:W-:Y:S02]  /*3e90*/  FMUL R13, R4, R133 ;  /* 0x00000085040d7220 */ /* 0x000fe40000400000 */
[----:B------:R-:W1:Y:S01]  /*3ea0*/  LDS.64 R4, [R96+0x30060] ;  /* 0x0300600060047984 */ /* 0x000e620000000a00 */
[----:B------:R-:W-:Y:S01]  /*3eb0*/  WARPGROUP.ARRIVE ;  /* 0x00000000000079c5 */ /* 0x000fe20000000000 */
[----:B------:R-:W-:-:S05]  /*3ec0*/  UMOV UR15, 0x40000040 ;  /* 0x40000040000f7882 */ /* 0x000fca0000000000 */
[----:B------:R-:W-:Y:S01]  /*3ed0*/  HGMMA.64x64x16.F32 R152, R24, gdesc[UR12].tnspB, R152, gsb0 ;  /* 0x40e0000c18987df0 */ /* 0x000fe20008000898 */
[----:B------:R-:W-:-:S04]  /*3ee0*/  FMUL R6, R6, UR13 ;  /* 0x0000000d06067c20 */ /* 0x000fc80008400000 */
[----:B------:R-:W-:Y:S01]  /*3ef0*/  FMUL R6, R6, R135 ;  /* 0x0000008706067220 */ /* 0x000fe20000400000 */
[----:B------:R-:W-:Y:S01]  /*3f00*/  FADD R28, R28, -R14 ;  /* 0x8000000e1c1c7221 */ /* 0x000fe20000000000 */
[----:B------:R-:W-:Y:S01]  /*3f10*/  FADD R29, R29, -R15 ;  /* 0x8000000f1d1d7221 */ /* 0x000fe20000000000 */
[----:B------:R-:W-:Y:S01]  /*3f20*/  FMUL R106, R106, UR13 ;  /* 0x0000000d6a6a7c20 */ /* 0x000fe20008400000 */
[----:B------:R-:W-:Y:S01]  /*3f30*/  FMUL R107, R107, UR13 ;  /* 0x0000000d6b6b7c20 */ /* 0x000fe20008400000 */
[----:B------:R-:W-:Y:S01]  /*3f40*/  FMUL R8, R8, UR13 ;  /* 0x0000000d08087c20 */ /* 0x000fe20008400000 */
[----:B------:R-:W-:Y:S01]  /*3f50*/  FMUL R10, R10, UR13 ;  /* 0x0000000d0a0a7c20 */ /* 0x000fe20008400000 */
[----:B------:R-:W-:Y:S01]  /*3f60*/  FMUL R11, R11, UR13 ;  /* 0x0000000d0b0b7c20 */ /* 0x000fe20008400000 */
[----:B------:R-:W-:Y:S01]  /*3f70*/  FMUL R105, R105, UR13 ;  /* 0x0000000d69697c20 */ /* 0x000fe20008400000 */
[----:B------:R-:W-:Y:S01]  /*3f80*/  FMUL R104, R104, UR13 ;  /* 0x0000000d68687c20 */ /* 0x000fe20008400000 */
[----:B------:R-:W-:Y:S01]  /*3f90*/  FADD R33, R33, -R17 ;  /* 0x8000001121217221 */ /* 0x000fe20000000000 */
[----:B------:R-:W-:Y:S01]  /*3fa0*/  FMUL R232, R232, UR13 ;  /* 0x0000000de8e87c20 */ /* 0x000fe20008400000 */
[----:B------:R-:W-:Y:S01]  /*3fb0*/  FMUL R28, R105, R28 ;  /* 0x0000001c691c7220 */ /* 0x000fe20000400000 */
[----:B------:R-:W-:Y:S01]  /*3fc0*/  FMUL R29, R104, R29 ;  /* 0x0000001d681d7220 */ /* 0x000fe20000400000 */
[----:B------:R-:W-:Y:S01]  /*3fd0*/  FMUL R233, R233, UR13 ;  /* 0x0000000de9e97c20 */ /* 0x000fe20008400000 */
[----:B-1----:R-:W-:Y:S01]  /*3fe0*/  FADD R38, R38, -R4 ;  /* 0x8000000426267221 */ /* 0x002fe20000000000 */
[----:B------:R-:W-:Y:S01]  /*3ff0*/  FADD R39, R39, -R5 ;  /* 0x8000000527277221 */ /* 0x000fe20000000000 */
[----:B------:R-:W-:-:S02]  /*4000*/  WARPGROUP.DEPBAR.LE gsb0, 0x0 ;  /* 0x00008000000079c5 */ /* 0x000fc40000010000 */
[----:B------:R-:W-:Y:S02]  /*4010*/  F2FP.F16.F32.PACK_AB R25, R7, R6 ;  /* 0x000000060719723e */ /* 0x000fe400000000ff */
[----:B------:R-:W1:Y:S01]  /*4020*/  LDS.64 R6, [R96+0x30080] ;  /* 0x0300800060067984 */ /* 0x000e620000000a00 */
[----:B------:R-:W-:Y:S01]  /*4030*/  FADD R27, R30, -R14 ;  /* 0x8000000e1e1b7221 */ /* 0x000fe20000000000 */
[----:B------:R-:W-:Y:S01]  /*4040*/  FADD R14, R31, -R15 ;  /* 0x8000000f1f0e7221 */ /* 0x000fe20000000000 */
[--C-:B------:R-:W-:Y:S02]  /*4050*/  FADD R15, R32, -R16.reuse ;  /* 0x80000010200f7221 */ /* 0x100fe40000000000 */
[----:B------:R-:W-:Y:S01]  /*4060*/  FMUL R106, R106, R27 ;  /* 0x0000001b6a6a7220 */ /* 0x000fe20000400000 */
[----:B------:R-:W-:Y:S01]  /*4070*/  FMUL R107, R107, R14 ;  /* 0x0000000e6b6b7220 */ /* 0x000fe20000400000 */
[----:B------:R-:W-:Y:S01]  /*4080*/  FADD R27, R34, -R16 ;  /* 0x80000010221b7221 */ /* 0x000fe20000000000 */
[----:B------:R-:W-:Y:S01]  /*4090*/  FMUL R14, R9, UR13 ;  /* 0x0000000d090e7c20 */ /* 0x000fe20008400000 */
[----:B------:R-:W-:Y:S01]  /*40a0*/  FMUL R24, R8, R15 ;  /* 0x0000000f08187220 */ /* 0x000fe20000400000 */
[----:B------:R-:W-:Y:S01]  /*40b0*/  FADD R16, R35, -R17 ;  /* 0x8000001123107221 */ /* 0x000fe20000000000 */
[----:B------:R-:W2:Y:S01]  /*40c0*/  LDS.64 R8, [R96+0x300a0] ;  /* 0x0300a00060087984 */ /* 0x000ea20000000a00 */
[----:B------:R-:W-:Y:S01]  /*40d0*/  FMUL R26, R10, R27 ;  /* 0x0000001b0a1a7220 */ /* 0x000fe20000400000 */
[----:B------:R-:W-:Y:S01]  /*40e0*/  FADD R10, R37, -R5 ;  /* 0x80000005250a7221 */ /* 0x000fe20000000000 */
[----:B------:R-:W-:Y:S01]  /*40f0*/  FMUL R31, R11, R16 ;  /* 0x000000100b1f7220 */ /* 0x000fe20000400000 */
[----:B------:R-:W-:-:S02]  /*4100*/  FADD R11, R36, -R4 ;  /* 0x80000004240b7221 */ /* 0x000fc40000000000 */
[----:B------:R-:W3:Y:S01]  /*4110*/  LDS.64 R4, [R96+0x300c0] ;  /* 0x0300c00060047984 */ /* 0x000ee20000000a00 */
[----:B------:R-:W-:Y:S01]  /*4120*/  FMUL R33, R14, R33 ;  /* 0x000000210e217220 */ /* 0x000fe20000400000 */
[----:B------:R-:W-:Y:S01]  /*4130*/  F2FP.F16.F32.PACK_AB R15, R29, R28 ;  /* 0x0000001c1d0f723e */ /* 0x000fe200000000ff */
[----:B------:R-:W-:Y:S01]  /*4140*/  FMUL R232, R232, R11 ;  /* 0x0000000be8e87220 */ /* 0x000fe20000400000 */
[----:B------:R-:W-:Y:S01]  /*4150*/  FMUL R233, R233, R10 ;  /* 0x0000000ae9e97220 */ /* 0x000fe20000400000 */
[----:B------:R-:W-:Y:S01]  /*4160*/  FMUL R234, R234, UR13 ;  /* 0x0000000deaea7c20 */ /* 0x000fe20008400000 */
[--C-:B-1----:R-:W-:Y:S01]  /*4170*/  FADD R11, R40, -R6.reuse ;  /* 0x80000006280b7221 */ /* 0x102fe20000000000 */
[----:B------:R-:W-:Y:S01]  /*4180*/  FADD R29, R42, -R6 ;  /* 0x800000062a1d7221 */ /* 0x000fe20000000000 */
[--C-:B------:R-:W-:Y:S01]  /*4190*/  FADD R10, R41, -R7.reuse ;  /* 0x80000007290a7221 */ /* 0x100fe20000000000 */
[----:B------:R-:W-:Y:S02]  /*41a0*/  FADD R14, R43, -R7 ;  /* 0x800000072b0e7221 */ /* 0x000fe40000000000 */
[----:B------:R-:W1:Y:S01]  /*41b0*/  LDS.64 R6, [R96+0x300e0] ;  /* 0x0300e00060067984 */ /* 0x000e620000000a00 */
[----:B------:R-:W-:Y:S01]  /*41c0*/  FMUL R117, R117, UR13 ;  /* 0x0000000d75757c20 */ /* 0x000fe20008400000 */
[----:B------:R-:W-:Y:S01]  /*41d0*/  FMUL R116, R116, UR13 ;  /* 0x0000000d74747c20 */ /* 0x000fe20008400000 */
[----:B------:R-:W-:Y:S01]  /*41e0*/  FMUL R118, R118, UR13 ;  /* 0x0000000d76767c20 */ /* 0x000fe20008400000 */
[----:B------:R-:W-:Y:S01]  /*41f0*/  FMUL R119, R119, UR13 ;  /* 0x0000000d77777c20 */ /* 0x000fe20008400000 */
[----:B------:R-:W-:Y:S01]  /*4200*/  FMUL R11, R234, R11 ;  /* 0x0000000bea0b7220 */ /* 0x000fe20000400000 */
[----:B------:R-:W-:Y:S01]  /*4210*/  FMUL R10, R117, R10 ;  /* 0x0000000a750a7220 */ /* 0x000fe20000400000 */
[----:B------:R-:W-:Y:S01]  /*4220*/  FMUL R116, R116, R39 ;  /* 0x0000002774747220 */ /* 0x000fe20000400000 */
[----:B------:R-:W-:Y:S01]  /*4230*/  FMUL R37, R118, R29 ;  /* 0x0000001d76257220 */ /* 0x000fe20000400000 */
[----:B------:R-:W-:Y:S01]  /*4240*/  FMUL R14, R119, R14 ;  /* 0x0000000e770e7220 */ /* 0x000fe20000400000 */
[--C-:B--2---:R-:W-:Y:S01]  /*4250*/  FADD R39, R44, -R8.reuse ;  /* 0x800000082c277221 */ /* 0x104fe20000000000 */
[----:B------:R-:W-:Y:S01]  /*4260*/  FADD R41, R46, -R8 ;  /* 0x800000082e297221 */ /* 0x000fe20000000000 */
[----:B------:R-:W-:Y:S01]  /*4270*/  FADD R8, R45, -R9 ;  /* 0x800000092d087221 */ /* 0x000fe20000000000 */
[----:B------:R-:W-:Y:S01]  /*4280*/  FMUL R109, R109, UR13 ;  /* 0x0000000d6d6d7c20 */ /* 0x000fe20008400000 */
[----:B------:R-:W-:-:S02]  /*4290*/  F2FP.F16.F32.PACK_AB R35, R10, R11 ;  /* 0x0000000b0a23723e */ /* 0x000fc400000000ff */
[----:B------:R-:W2:Y:S01]  /*42a0*/  LDS.64 R10, [R96+0x30100] ;  /* 0x03010000600a7984 */ /* 0x000ea20000000a00 */
[----:B------:R-:W-:Y:S01]  /*42b0*/  F2FP.F16.F32.PACK_AB R37, R14, R37 ;  /* 0x000000250e25723e */ /* 0x000fe200000000ff */
[----:B------:R-:W-:Y:S01]  /*42c0*/  FADD R14, R47, -R9 ;  /* 0x800000092f0e7221 */ /* 0x000fe20000000000 */
[----:B------:R-:W-:Y:S01]  /*42d0*/  FMUL R111, R111, UR13 ;  /* 0x0000000d6f6f7c20 */ /* 0x000fe20008400000 */
[----:B------:R-:W-:Y:S01]  /*42e0*/  FMUL R16, R109, R8 ;  /* 0x000000086d107220 */ /* 0x000fe20000400000 */
[--C-:B---3--:R-:W-:Y:S01]  /*42f0*/  FADD R9, R48, -R4.reuse ;  /* 0x8000000430097221 */ /* 0x108fe20000000000 */
[----:B------:R-:W-:Y:S01]  /*4300*/  FMUL R112, R112, UR13 ;  /* 0x0000000d70707c20 */ /* 0x000fe20008400000 */
[--C-:B------:R-:W-:Y:S01]  /*4310*/  FADD R8, R49, -R5.reuse ;  /* 0x8000000531087221 */ /* 0x100fe20000000000 */
[----:B------:R-:W-:Y:S01]  /*4320*/  FMUL R113, R113, UR13 ;  /* 0x0000000d71717c20 */ /* 0x000fe20008400000 */
[----:B------:R-:W-:Y:S01]  /*4330*/  F2FP.F16.F32.PACK_AB R27, R33, R24 ;  /* 0x00000018211b723e */ /* 0x000fe200000000ff */
[----:B------:R-:W-:Y:S01]  /*4340*/  FMUL R24, R111, R14 ;  /* 0x0000000e6f187220 */ /* 0x000fe20000400000 */
[----:B------:R-:W-:Y:S01]  /*4350*/  FADD R43, R50, -R4 ;  /* 0x80000004322b7221 */ /* 0x000fe20000000000 */
[----:B------:R-:W-:Y:S01]  /*4360*/  FADD R14, R51, -R5 ;  /* 0x80000005330e7221 */ /* 0x000fe20000000000 */
[----:B------:R-:W-:Y:S01]  /*4370*/  FMUL R9, R112, R9 ;  /* 0x0000000970097220 */ /* 0x000fe20000400000 */
[----:B------:R-:W-:Y:S01]  /*4380*/  FMUL R8, R113, R8 ;  /* 0x0000000871087220 */ /* 0x000fe20000400000 */
[----:B------:R-:W-:Y:S01]  /*4390*/  FMUL R114, R114, UR13 ;  /* 0x0000000d72727c20 */ /* 0x000fe20008400000 */
[----:B------:R-:W3:Y:S01]  /*43a0*/  LDS.64 R4, [R96+0x30120] ;  /* 0x0301200060047984 */ /* 0x000ee20000000a00 */
[----:B------:R-:W-:-:S02]  /*43b0*/  FMUL R115, R115, UR13 ;  /* 0x0000000d73737c20 */ /* 0x000fc40008400000 */
[----:B------:R-:W-:Y:S01]  /*43c0*/  FMUL R114, R114, R43 ;  /* 0x0000002b72727220 */ /* 0x000fe20000400000 */
[----:B------:R-:W-:Y:S01]  /*43d0*/  F2FP.F16.F32.PACK_AB R43, R8, R9 ;  /* 0x00000009082b723e */ /* 0x000fe200000000ff */
[----:B------:R-:W-:Y:S01]  /*43e0*/  FMUL R115, R115, R14 ;  /* 0x0000000e73737220 */ /* 0x000fe20000400000 */
[--C-:B-1----:R-:W-:Y:S01]  /*43f0*/  FADD R9, R52, -R6.reuse ;  /* 0x8000000634097221 */ /* 0x102fe20000000000 */
[----:B------:R-:W-:Y:S01]  /*4400*/  FADD R45, R54, -R6 ;  /* 0x80000006362d7221 */ /* 0x000fe20000000000 */
[--C-:B------:R-:W-:Y:S01]  /*4410*/  FADD R8, R53, -R7.reuse ;  /* 0x8000000735087221 */ /* 0x100fe20000000000 */
[----:B------:R-:W-:Y:S02]  /*4420*/  FADD R14, R55, -R7 ;  /* 0x80000007370e7221 */ /* 0x000fe40000000000 */
[----:B------:R-:W1:Y:S01]  /*4430*/  LDS.64 R6, [R96+0x30140] ;  /* 0x0301400060067984 */ /* 0x000e620000000a00 */
[----:B------:R-:W-:Y:S01]  /*4440*/  FMUL R220, R220, UR13 ;  /* 0x0000000ddcdc7c20 */ /* 0x000fe20008400000 */
[----:B------:R-:W-:-:S03]  /*4450*/  FMUL R221, R221, UR13 ;  /* 0x0000000ddddd7c20 */ /* 0x000fc60008400000 */
[----:B------:R-:W-:Y:S01]  /*4460*/  FMUL R220, R220, R9 ;  /* 0x00000009dcdc7220 */ /* 0x000fe20000400000 */
[----:B------:R-:W-:Y:S02]  /*4470*/  FMUL R221, R221, R8 ;  /* 0x00000008dddd7220 */ /* 0x000fe40000400000 */
[----:B------:R-:W4:Y:S01]  /*4480*/  LDS.64 R8, [R96+0x30160] ;  /* 0x0301600060087984 */ /* 0x000f220000000a00 */
[----:B------:R-:W-:Y:S01]  /*4490*/  FMUL R222, R222, UR13 ;  /* 0x0000000ddede7c20 */ /* 0x000fe20008400000 */
[----:B------:R-:W-:Y:S01]  /*44a0*/  FMUL R108, R108, UR13 ;  /* 0x0000000d6c6c7c20 */ /* 0x000fe20008400000 */
[--C-:B--2---:R-:W-:Y:S02]  /*44b0*/  FADD R47, R58, -R10.reuse ;  /* 0x8000000a3a2f7221 */ /* 0x104fe40000000000 */
[----:B------:R-:W-:Y:S01]  /*44c0*/  FMUL R49, R222, R45 ;  /* 0x0000002dde317220 */ /* 0x000fe20000400000 */
[----:B------:R-:W-:Y:S01]  /*44d0*/  FADD R45, R56, -R10 ;  /* 0x8000000a382d7221 */ /* 0x000fe20000000000 */
[----:B------:R-:W-:Y:S01]  /*44e0*/  FMUL R39, R108, R39 ;  /* 0x000000276c277220 */ /* 0x000fe20000400000 */
[--C-:B------:R-:W-:Y:S01]  /*44f0*/  FADD R10, R57, -R11.reuse ;  /* 0x8000000b390a7221 */ /* 0x100fe20000000000 */
[----:B------:R-:W-:Y:S01]  /*4500*/  FMUL R120, R120, UR13 ;  /* 0x0000000d78787c20 */ /* 0x000fe20008400000 */
[----:B------:R-:W-:Y:S01]  /*4510*/  FMUL R121, R121, UR13 ;  /* 0x0000000d79797c20 */ /* 0x000fe20008400000 */
[----:B------:R-:W-:Y:S01]  /*4520*/  FMUL R223, R223, UR13 ;  /* 0x0000000ddfdf7c20 */ /* 0x000fe20008400000 */
[----:B------:R-:W-:Y:S01]  /*4530*/  F2FP.F16.F32.PACK_AB R39, R16, R39 ;  /* 0x000000271027723e */ /* 0x000fe200000000ff */
[----:B------:R-:W-:Y:S01]  /*4540*/  FMUL R51, R120, R45 ;  /* 0x0000002d78337220 */ /* 0x000fe20000400000 */
[----:B------:R-:W-:Y:S01]  /*4550*/  FMUL R10, R121, R10 ;  /* 0x0000000a790a7220 */ /* 0x000fe20000400000 */
[----:B------:R-:W-:Y:S01]  /*4560*/  FMUL R16, R223, R14 ;  /* 0x0000000edf107220 */ /* 0x000fe20000400000 */
[----:B------:R-:W-:Y:S01]  /*4570*/  FADD R14, R59, -R11 ;  /* 0x8000000b3b0e7221 */ /* 0x000fe20000000000 */
[----:B------:R-:W-:Y:S01]  /*4580*/  FMUL R122, R122, UR13 ;  /* 0x0000000d7a7a7c20 */ /* 0x000fe20008400000 */
[----:B------:R-:W-:Y:S01]  /*4590*/  FMUL R123, R123, UR13 ;  /* 0x0000000d7b7b7c20 */ /* 0x000fe20008400000 */
[--C-:B---3--:R-:W-:Y:S01]  /*45a0*/  FADD R60, R60, -R4.reuse ;  /* 0x800000043c3c7221 */ /* 0x108fe20000000000 */
[----:B------:R-:W-:Y:S01]  /*45b0*/  FADD R55, R62, -R4 ;  /* 0x800000043e377221 */ /* 0x000fe20000000000 */
[--C-:B------:R-:W-:Y:S01]  /*45c0*/  FADD R4, R63, -R5.reuse ;  /* 0x800000053f047221 */ /* 0x100fe20000000000 */
[----:B------:R-:W-:Y:S01]  /*45d0*/  FMUL R93, R93, UR13 ;  /* 0x0000000d5d5d7c20 */ /* 0x000fe20008400000 */
[----:B------:R-:W-:Y:S01]  /*45e0*/  F2FP.F16.F32.PACK_AB R51, R10, R51 ;  /* 0x000000330a33723e */ /* 0x000fe200000000ff */
[----:B------:R-:W-:Y:S01]  /*45f0*/  FMUL R53, R122, R47 ;  /* 0x0000002f7a357220 */ /* 0x000fe20000400000 */
[----:B------:R-:W2:Y:S01]  /*4600*/  LDS.64 R10, [R96+0x30180] ;  /* 0x03018000600a7984 */ /* 0x000ea20000000a00 */
[----:B------:R-:W-:Y:S01]  /*4610*/  FMUL R14, R123, R14 ;  /* 0x0000000e7b0e7220 */ /* 0x000fe20000400000 */
[----:B------:R-:W-:Y:S01]  /*4620*/  F2FP.F16.F32.PACK_AB R49, R16, R49 ;  /* 0x000000311031723e */ /* 0x000fe200000000ff */
[----:B------:R-:W-:Y:S01]  /*4630*/  FADD R61, R61, -R5 ;  /* 0x800000053d3d7221 */ /* 0x000fe20000000000 */
[----:B------:R-:W-:Y:S01]  /*4640*/  FMUL R126, R126, UR13 ;  /* 0x0000000d7e7e7c20 */ /* 0x000fe20008400000 */
[----:B------:R-:W-:Y:S01]  /*4650*/  FMUL R16, R93, R4 ;  /* 0x000000045d107220 */ /* 0x000fe20000400000 */
[----:B------:R-:W-:Y:S01]  /*4660*/  FMUL R94, R94, UR13 ;  /* 0x0000000d5e5e7c20 */ /* 0x000fe20008400000 */
[--C-:B-1----:R-:W-:Y:S01]  /*4670*/  FADD R5, R64, -R6.reuse ;  /* 0x8000000640057221 */ /* 0x102fe20000000000 */
[--C-:B------:R-:W-:Y:S01]  /*4680*/  FADD R4, R65, -R7.reuse ;  /* 0x8000000741047221 */ /* 0x100fe20000000000 */
[----:B------:R-:W-:Y:S01]  /*4690*/  FMUL R95, R95, UR13 ;  /* 0x0000000d5f5f7c20 */ /* 0x000fe20008400000 */
[----:B------:R-:W-:Y:S01]  /*46a0*/  F2FP.F16.F32.PACK_AB R53, R14, R53 ;  /* 0x000000350e35723e */ /* 0x000fe200000000ff */
[----:B------:R-:W-:Y:S01]  /*46b0*/  FMUL R59, R126, R55 ;  /* 0x000000377e3b7220 */ /* 0x000fe20000400000 */
[----:B------:R-:W-:Y:S01]  /*46c0*/  FMUL R92, R92, UR13 ;  /* 0x0000000d5c5c7c20 */ /* 0x000fe20008400000 */
[----:B------:R-:W-:Y:S01]  /*46d0*/  FADD R55, R66, -R6 ;  /* 0x8000000642377221 */ /* 0x000fe20000000000 */
[----:B------:R-:W-:Y:S01]  /*46e0*/  FADD R14, R67, -R7 ;  /* 0x80000007430e7221 */ /* 0x000fe20000000000 */
[----:B------:R-:W-:Y:S01]  /*46f0*/  FMUL R5, R94, R5 ;  /* 0x000000055e057220 */ /* 0x000fe20000400000 */
[----:B------:R-:W-:Y:S01]  /*4700*/  FMUL R4, R95, R4 ;  /* 0x000000045f047220 */ /* 0x000fe20000400000 */
[----:B------:R-:W-:Y:S01]  /*4710*/  FMUL R100, R100, UR13 ;  /* 0x0000000d64647c20 */ /* 0x000fe20008400000 */
[----:B------:R-:W1:Y:S01]  /*4720*/  LDS.64 R6, [R96+0x301a0] ;  /* 0x0301a00060067984 */ /* 0x000e620000000a00 */
[----:B------:R-:W-:Y:S01]  /*4730*/  FMUL R92, R92, R61 ;  /* 0x0000003d5c5c7220 */ /* 0x000fe20000400000 */
[--C-:B----4-:R-:W-:Y:S01]  /*4740*/  FADD R68, R68, -R8.reuse ;  /* 0x8000000844447221 */ /* 0x110fe20000000000 */
[----:B------:R-:W-:Y:S01]  /*4750*/  FMUL R63, R100, R55 ;  /* 0x00000037643f7220 */ /* 0x000fe20000400000 */
[----:B------:R-:W-:Y:S01]  /*4760*/  F2FP.F16.F32.PACK_AB R61, R4, R5 ;  /* 0x00000005043d723e */ /* 0x000fe200000000ff */
[----:B------:R-:W-:Y:S01]  /*4770*/  FADD R55, R70, -R8 ;  /* 0x8000000846377221 */ /* 0x000fe20000000000 */
[----:B------:R-:W3:Y:S01]  /*4780*/  LDS.64 R4, [R96+0x301c0] ;  /* 0x0301c00060047984 */ /* 0x000ee20000000a00 */
[--C-:B------:R-:W-:Y:S01]  /*4790*/  FADD R8, R71, -R9.reuse ;  /* 0x8000000947087221 */ /* 0x100fe20000000000 */
[----:B------:R-:W-:Y:S01]  /*47a0*/  FMUL R127, R127, UR13 ;  /* 0x0000000d7f7f7c20 */ /* 0x000fe20008400000 */
[----:B------:R-:W-:Y:S01]  /*47b0*/  F2FP.F16.F32.PACK_AB R59, R16, R59 ;  /* 0x0000003b103b723e */ /* 0x000fe200000000ff */
[----:B------:R-:W-:-:S02]  /*47c0*/  FADD R69, R69, -R9 ;  /* 0x8000000945457221 */ /* 0x000fc40000000000 */
[----:B------:R-:W-:Y:S02]  /*47d0*/  FMUL R16, R127, R8 ;  /* 0x000000087f107220 */ /* 0x000fe40000400000 */
[----:B------:R-:W4:Y:S01]  /*47e0*/  LDS.64 R8, [R96+0x301e0] ;  /* 0x0301e00060087984 */ /* 0x000f220000000a00 */
[----:B------:R-:W-:Y:S01]  /*47f0*/  FMUL R124, R124, UR13 ;  /* 0x0000000d7c7c7c20 */ /* 0x000fe20008400000 */
[----:B------:R-:W-:Y:S01]  /*4800*/  FMUL R130, R130, UR13 ;  /* 0x0000000d82827c20 */ /* 0x000fe20008400000 */
[----:B------:R-:W-:Y:S02]  /*4810*/  FMUL R131, R131, UR13 ;  /* 0x0000000d83837c20 */ /* 0x000fe40008400000 */
[----:B------:R-:W-:Y:S01]  /*4820*/  FMUL R67, R124, R55 ;  /* 0x000000377c437220 */ /* 0x000fe20000400000 */
[--C-:B--2---:R-:W-:Y:S01]  /*4830*/  FADD R72, R72, -R10.reuse ;  /* 0x8000000a48487221 */ /* 0x104fe20000000000 */
[----:B------:R-:W-:Y:S01]  /*4840*/  FADD R55, R74, -R10 ;  /* 0x8000000a4a377221 */ /* 0x000fe20000000000 */
[--C-:B------:R-:W-:Y:S01]  /*4850*/  FADD R10, R75, -R11.reuse ;  /* 0x8000000b4b0a7221 */ /* 0x100fe20000000000 */
[----:B------:R-:W-:-:S02]  /*4860*/  FADD R73, R73, -R11 ;  /* 0x8000000b49497221 */ /* 0x000fc40000000000 */
[----:B------:R-:W-:Y:S01]  /*4870*/  FMUL R55, R130, R55 ;  /* 0x0000003782377220 */ /* 0x000fe20000400000 */
[----:B------:R-:W-:Y:S01]  /*4880*/  FMUL R10, R131, R10 ;  /* 0x0000000a830a7220 */ /* 0x000fe20000400000 */
[----:B------:R-:W-:Y:S01]  /*4890*/  FMUL R18, R18, UR13 ;  /* 0x0000000d12127c20 */ /* 0x000fe20008400000 */
[----:B------:R-:W-:-:S03]  /*48a0*/  FMUL R19, R19, UR13 ;  /* 0x0000000d13137c20 */ /* 0x000fc60008400000 */
[----:B------:R-:W-:Y:S01]  /*48b0*/  F2FP.F16.F32.PACK_AB R71, R10, R55 ;  /* 0x000000370a47723e */ /* 0x000fe200000000ff */
[----:B------:R-:W-:Y:S01]  /*48c0*/  FMUL R20, R20, UR13 ;  /* 0x0000000d14147c20 */ /* 0x000fe20008400000 */
[--C-:B-1----:R-:W-:Y:S01]  /*48d0*/  FADD R11, R76, -R6.reuse ;  /* 0x800000064c0b7221 */ /* 0x102fe20000000000 */
[----:B------:R-:W-:Y:S01]  /*48e0*/  FADD R55, R78, -R6 ;  /* 0x800000064e377221 */ /* 0x000fe20000000000 */
[--C-:B------:R-:W-:Y:S01]  /*48f0*/  FADD R6, R77, -R7.reuse ;  /* 0x800000074d067221 */ /* 0x100fe20000000000 */
[----:B------:R-:W-:Y:S01]  /*4900*/  FADD R10, R79, -R7 ;  /* 0x800000074f0a7221 */ /* 0x000fe20000000000 */
[----:B------:R-:W-:Y:S01]  /*4910*/  FMUL R18, R18, R11 ;  /* 0x0000000b12127220 */ /* 0x000fe20000400000 */
[----:B------:R-:W-:Y:S01]  /*4920*/  FMUL R21, R21, UR13 ;  /* 0x0000000d15157c20 */ /* 0x000fe20008400000 */
[--C-:B---3--:R-:W-:Y:S01]  /*4930*/  FADD R7, R80, -R4.reuse ;  /* 0x8000000450077221 */ /* 0x108fe20000000000 */
[----:B------:R-:W-:Y:S01]  /*4940*/  FADD R11, R82, -R4 ;  /* 0x80000004520b7221 */ /* 0x000fe20000000000 */
[--C-:B------:R-:W-:Y:S01]  /*4950*/  FADD R4, R83, -R5.reuse ;  /* 0x8000000553047221 */ /* 0x100fe20000000000 */
[----:B------:R-:W-:Y:S01]  /*4960*/  FMUL R89, R89, UR13 ;  /* 0x0000000d59597c20 */ /* 0x000fe20008400000 */
[----:B------:R-:W-:Y:S01]  /*4970*/  UIADD3 UR36, UR36, 0x1, URZ ;  /* 0x0000000124247890 */ /* 0x000fe2000fffe03f */
[----:B------:R-:W-:Y:S01]  /*4980*/  ISETP.NE.AND P2, PT, RZ, UR9, PT ;  /* 0x00000009ff007c0c */ /* 0x000fe2000bf45270 */
[----:B------:R-:W-:Y:S01]  /*4990*/  FMUL R19, R19, R6 ;  /* 0x0000000613137220 */ /* 0x000fe20000400000 */
[----:B------:R-:W-:Y:S01]  /*49a0*/  FMUL R22, R22, UR13 ;  /* 0x0000000d16167c20 */ /* 0x000fe20008400000 */
[----:B------:R-:W-:Y:S01]  /*49b0*/  FMUL R20, R20, R55 ;  /* 0x0000003714147220 */ /* 0x000fe20000400000 */
[----:B------:R-:W-:Y:S01]  /*49c0*/  FMUL R21, R21, R10 ;  /* 0x0000000a15157220 */ /* 0x000fe20000400000 */
[----:B------:R-:W-:Y:S01]  /*49d0*/  FADD R6, R81, -R5 ;  /* 0x8000000551067221 */ /* 0x000fe20000000000 */
[----:B------:R-:W-:Y:S01]  /*49e0*/  FMUL R89, R89, R4 ;  /* 0x0000000459597220 */ /* 0x000fe20000400000 */
[----:B------:R-:W-:Y:S01]  /*49f0*/  UISETP.NE.AND UP0, UPT, UR36, 0x2, UPT ;  /* 0x000000022400788c */ /* 0x000fe2000bf05270 */
[----:B------:R-:W-:Y:S01]  /*4a00*/  FMUL R102, R102, UR13 ;  /* 0x0000000d66667c20 */ /* 0x000fe20008400000 */
[--C-:B----4-:R-:W-:Y:S01]  /*4a10*/  FADD R5, R84, -R8.reuse ;  /* 0x8000000854057221 */ /* 0x110fe20000000000 */
[--C-:B------:R-:W-:Y:S01]  /*4a20*/  FADD R4, R85, -R9.reuse ;  /* 0x8000000955047221 */ /* 0x100fe20000000000 */
[----:B------:R-:W-:Y:S01]  /*4a30*/  FMUL R235, R235, UR13 ;  /* 0x0000000debeb7c20 */ /* 0x000fe20008400000 */
        /* <DEDUP_REMOVED lines=11> */
[----:B------:R-:W-:Y:S01]  /*4af0*/  FADD R9, R87, -R9 ;  /* 0x8000000957097221 */ /* 0x000fe20000000000 */
[----:B------:R-:W-:Y:S01]  /*4b00*/  FMUL R97, R97, UR13 ;  /* 0x0000000d61617c20 */ /* 0x000fe20008400000 */
[----:B------:R-:W-:Y:S01]  /*4b10*/  FMUL R12, R12, UR13 ;  /* 0x0000000d0c0c7c20 */ /* 0x000fe20008400000 */
[----:B------:R-:W-:Y:S01]  /*4b20*/  FMUL R22, R22, R7 ;  /* 0x0000000716167220 */ /* 0x000fe20000400000 */
[----:B------:R-:W-:Y:S01]  /*4b30*/  F2FP.F16.F32.PACK_AB R7, R19, R18 ;  /* 0x000000121307723e */ /* 0x000fe200000000ff */
[----:B------:R-:W-:Y:S01]  /*4b40*/  USEL UR14, URZ, 0x1, UP0 ;  /* 0x000000013f0e7887 */ /* 0x000fe20008000000 */
[----:B------:R-:W-:Y:S01]  /*4b50*/  FMUL R102, R102, R69 ;  /* 0x0000004566667220 */ /* 0x000fe20000400000 */
[----:B------:R-:W-:Y:S01]  /*4b60*/  F2FP.F16.F32.PACK_AB R19, R21, R20 ;  /* 0x000000141513723e */ /* 0x000fe200000000ff */
[----:B------:R-:W-:Y:S01]  /*4b70*/  FMUL R33, R235, R38 ;  /* 0x00000026eb217220 */ /* 0x000fe20000400000 */
        /* <DEDUP_REMOVED lines=12> */
[----:B------:R-:W-:-:S02]  /*4c40*/  USEL UR36, UR36, URZ, UP0 ;  /* 0x0000003f24247287 */ /* 0x000fc40008000000 */
[----:B------:R-:W-:Y:S01]  /*4c50*/  ULOP3.LUT UR22, UR22, UR14, URZ, 0x3c, !UPT ;  /* 0x0000000e16167292 */ /* 0x000fe2000f8e3c3f */
[----:B------:R-:W-:Y:S02]  /*4c60*/  F2FP.F16.F32.PACK_AB R29, R31, R26 ;  /* 0x0000001a1f1d723e */ /* 0x000fe400000000ff */
[----:B------:R-:W-:Y:S02]  /*4c70*/  F2FP.F16.F32.PACK_AB R13, R98, R13 ;  /* 0x0000000d620d723e */ /* 0x000fe400000000ff */
[----:B------:R-:W-:Y:S02]  /*4c80*/  F2FP.F16.F32.PACK_AB R17, R107, R106 ;  /* 0x0000006a6b11723e */ /* 0x000fe400000000ff */
[----:B------:R-:W-:Y:S02]  /*4c90*/  F2FP.F16.F32.PACK_AB R31, R233, R232 ;  /* 0x000000e8e91f723e */ /* 0x000fe400000000ff */
[----:B------:R-:W-:Y:S02]  /*4ca0*/  F2FP.F16.F32.PACK_AB R33, R116, R33 ;  /* 0x000000217421723e */ /* 0x000fe400000000ff */
[----:B------:R-:W-:-:S02]  /*4cb0*/  F2FP.F16.F32.PACK_AB R41, R24, R41 ;  /* 0x000000291829723e */ /* 0x000fc400000000ff */
        /* <DEDUP_REMOVED lines=10> */
[----:B------:R-:W-:Y:S01]  /*4d60*/  F2FP.F16.F32.PACK_AB R21, R21, R8 ;  /* 0x000000081515723e */ /* 0x000fe200000000ff */
[----:B------:R-:W-:Y:S06]  /*4d70*/  @P2 BRA `(.L_x_24) ;  /* 0x0000000000182947 */ /* 0x000fec0003800000 */
[----:B------:R-:W-:Y:S01]  /*4d80*/  ULEA UR14, UR36, UR38, 0x1 ;  /* 0x00000026240e7291 */ /* 0x000fe2000f8e083f */
[----:B------:R-:W-:-:S03]  /*4d90*/  IMAD.U32 R4, RZ, RZ, UR22 ;  /* 0x00000016ff047e24 */ /* 0x000fc6000f8e00ff */
[----:B------:R-:W-:Y:S02]  /*4da0*/  ULEA UR14, UR14, UR37, 0x3 ;  /* 0x000000250e0e7291 */ /* 0x000fe4000f8e183f */
[----:B------:R-:W-:-:S07]  /*4db0*/  SHF.L.U32 R4, R4, 0x1f, RZ ;  /* 0x0000001f04047819 */ /* 0x000fce00000006ff */
[----:B------:R-:W1:Y:S02]  /*4dc0*/  SYNCS.PHASECHK.TRANS64.TRYWAIT P1, [UR14+0x308a0], R4 ;  /* 0x0308a004ff0075a7 */ /* 0x000e64000802014e */
[----:B-1----:R-:W-:Y:S05]  /*4dd0*/  @!P1 BRA `(.L_x_25) ;  /* 0x0000006c00f09947 */ /* 0x002fea0003800000 */
.L_x_24:
[----:B------:R2:W-:Y:S04]  /*4de0*/  STS [R0+0x8000], R13 ;  /* 0x0080000d00007388 */ /* 0x0005e80000000800 */
        /* <DEDUP_REMOVED lines=30> */
[----:B------:R2:W-:Y:S01]  /*4fd0*/  STS [R0+0x8f80], R21 ;  /* 0x008f801500007388 */ /* 0x0005e20000000800 */
[----:B------:R-:W-:Y:S01]  /*4fe0*/  @!PT LDS RZ, [RZ] ;  /* 0x00000000fffff984 */ /* 0x000fe20000000800 */
[----:B------:R-:W-:Y:S01]  /*4ff0*/  @!PT LDS RZ, [RZ] ;  /* 0x00000000fffff984 */ /* 0x000fe20000000800 */
[----:B------:R-:W-:Y:S01]  /*5000*/  @!PT LDS RZ, [RZ] ;  /* 0x00000000fffff984 */ /* 0x000fe20000000800 */
[----:B------:R-:W-:Y:S01]  /*5010*/  @!PT LDS RZ, [RZ] ;  /* 0x00000000fffff984 */ /* 0x000fe20000000800 */
[----:B------:R3:W-:Y:S06]  /*5020*/  MEMBAR.ALL.CTA ;  /* 0x0000000000007992 */ /* 0x0007ec0000008000 */
[----:B---3--:R-:W3:Y:S01]  /*5030*/  FENCE.VIEW.ASYNC.S ;  /* 0x00000000000073c6 */ /* 0x008ee20000000000 */
[----:B------:R-:W-:Y:S05]  /*5040*/  @P2 BRA `(.L_x_26) ;  /* 0x0000000000242947 */ /* 0x000fea0003800000 */
[----:B------:R-:W-:Y:S02]  /*5050*/  USHF.L.U32 UR14, UR36, 0x1, URZ ;  /* 0x00000001240e7899 */ /* 0x000fe4000800063f */
[----:B------:R-:W-:Y:S02]  /*5060*/  UIADD3 UR36, UR36, 0x1, URZ ;  /* 0x0000000124247890 */ /* 0x000fe4000fffe03f */
[----:B------:R-:W-:Y:S02]  /*5070*/  ULOP3.LUT UR14, UR14, 0xfffffffe, UR26, 0xe2, !UPT ;  /* 0xfffffffe0e0e7892 */ /* 0x000fe4000f8ee21a */
[----:B------:R-:W-:Y:S02]  /*5080*/  UISETP.NE.AND UP0, UPT, UR36, 0x2, UPT ;  /* 0x000000022400788c */ /* 0x000fe4000bf05270 */
[----:B------:R-:W-:Y:S02]  /*5090*/  ULEA UR14, UR14, UR37, 0x3 ;  /* 0x000000250e0e7291 */ /* 0x000fe4000f8e183f */
[----:B------:R-:W-:-:S07]  /*50a0*/  USEL UR36, UR36, URZ, UP0 ;  /* 0x0000003f24247287 */ /* 0x000fce0008000000 */
[----:B---3--:R-:W-:Y:S01]  /*50b0*/  SYNCS.ARRIVE.TRANS64.A1T0 RZ, [UR14+0x308a0], RZ ;  /* 0x0308a0ffffff79a7 */ /* 0x008fe2000810000e */
[----:B------:R-:W-:-:S04]  /*50c0*/  USEL UR14, URZ, 0x1, UP0 ;  /* 0x000000013f0e7887 */ /* 0x000fc80008000000 */
[----:B------:R-:W-:-:S12]  /*50d0*/  ULOP3.LUT UR22, UR22, UR14, URZ, 0x3c, !UPT ;  /* 0x0000000e16167292 */ /* 0x000fd8000f8e3c3f */
.L_x_26:
[----:B------:R-:W-:-:S06]  /*50e0*/  UISETP.NE.AND UP0, UPT, UR9, 0x1, UPT ;  /* 0x000000010900788c */ /* 0x000fcc000bf05270 */
[----:B------:R-:W-:-:S13]  /*50f0*/  PLOP3.LUT P1, PT, PT, PT, UP0, 0x80, 0x0 ;  /* 0x000000000000781c */ /* 0x000fda0003f2f008 */
[----:B------:R-:W-:Y:S05]  /*5100*/  @!P1 BRA `(.L_x_27) ;  /* 0x00000004002c9947 */ /* 0x000fea0003800000 */
[----:B------:R-:W-:Y:S01]  /*5110*/  UIADD3 UR14, UR37, 0x8000, URZ ;  /* 0x00008000250e7890 */ /* 0x000fe2000fffe03f */
[----:B---3--:R-:W-:Y:S01]  /*5120*/  WARPGROUP.ARRIVE ;  /* 0x00000000000079c5 */ /* 0x008fe20000000000 */
[----:B------:R-:W-:Y:S02]  /*5130*/  ULEA UR28, UR29, UR28, 0xa ;  /* 0x0000001c1d1c7291 */ /* 0x000fe4000f8e503f */
[----:B------:R-:W-:Y:S01]  /*5140*/  USHF.R.U32.HI UR14, URZ, 0x4, UR14 ;  /* 0x000000043f0e7899 */ /* 0x000fe2000801160e */
[----:B------:R-:W-:Y:S01]  /*5150*/  UMOV UR19, 0x40000040 ;  /* 0x4000004000137882 */ /* 0x000fe20000000000 */
[----:B------:R-:W-:Y:S02]  /*5160*/  UMOV UR17, 0x80 ;  /* 0x0000008000117882 */ /* 0x000fe40000000000 */
[----:B------:R-:W-:Y:S01]  /*5170*/  ULOP3.LUT UR14, UR14, 0x3fff, URZ, 0xc0, !UPT ;  /* 0x00003fff0e0e7892 */ /* 0x000fe2000f8ec03f */
[----:B------:R-:W-:Y:S01]  /*5180*/  UMOV UR18, UR28 ;  /* 0x0000001c00127c82 */ /* 0x000fe20008000000 */
[----:B------:R-:W-:-:S02]  /*5190*/  UISETP.NE.AND UP0, UPT, UR10, 0x3, UPT ;  /* 0x000000030a00788c */ /* 0x000fc4000bf05270 */
[----:B------:R-:W-:-:S04]  /*51a0*/  ULOP3.LUT UR14, UR14, 0x80000, URZ, 0xfc, !UPT ;  /* 0x000800000e0e7892 */ /* 0x000fc8000f8efc3f */
[----:B------:R-:W-:Y:S01]  /*51b0*/  ULEA UR14, UR9, UR14, 0xa ;  /* 0x0000000e090e7291 */ /* 0x000fe2000f8e503f */
[----:B------:R-:W-:-:S06]  /*51c0*/  PLOP3.LUT P2, PT, PT, PT, UP0, 0x80, 0x0 ;  /* 0x000000000000781c */ /* 0x000fcc0003f4f008 */
[----:B------:R-:W-:Y:S02]  /*51d0*/  UMOV UR16, UR14 ;  /* 0x0000000e00107c82 */ /* 0x000fe40008000000 */
[----:B------:R-:W-:Y:S01]  /*51e0*/  HGMMA.64x64x16.F32 R184, gdesc[UR16].tnspB, R184, gsb0 ;  /* 0x40e0000010b879f0 */ /* 0x000fe200080008b8 */
[----:B------:R-:W-:Y:S02]  /*51f0*/  UIADD3 UR18, UR28, 0x80, URZ ;  /* 0x000000801c127890 */ /* 0x000fe4000fffe03f */
[----:B------:R-:W-:Y:S01]  /*5200*/  UIADD3 UR16, UR14, 0x10, URZ ;  /* 0x000000100e107890 */ /* 0x000fe2000fffe03f */
[----:B------:R-:W-:Y:S01]  /*5210*/  UMOV UR19, 0x40000040 ;  /* 0x4000004000137882 */ /* 0x000fe20000000000 */
[----:B------:R-:W-:Y:S01]  /*5220*/  UMOV UR17, 0x80 ;  /* 0x0000008000117882 */ /* 0x000fe20000000000 */
[----:B------:R-:W-:Y:S02]  /*5230*/  WARPGROUP.DEPBAR.LE gsb0, 0x0 ;  /* 0x00008000000079c5 */ /* 0x000fe40000010000 */
[----:B------:R-:W-:-:S06]  /*5240*/  WARPGROUP.ARRIVE ;  /* 0x00000000000079c5 */ /* 0x000fcc0000000000 */
        /* <DEDUP_REMOVED lines=42> */
[----:B------:R-:W-:Y:S03]  /*54f0*/  HGMMA.64x64x16.F32 R184, gdesc[UR16].tnspB, R184, gsb0 ;  /* 0x40e0000010b879f0 */ /* 0x000fe600080008b8 */
[----:B------:R-:W-:Y:S02]  /*5500*/  WARPGROUP.DEPBAR.LE gsb0, 0x0 ;  /* 0x00008000000079c5 */ /* 0x000fe40000010000 */
[----:B------:R-:W-:Y:S05]  /*5510*/  @!P2 BRA `(.L_x_28) ;  /* 0x000000000004a947 */ /* 0x000fea0003800000 */
[----:B------:R-:W-:Y:S01]  /*5520*/  BPT.TRAP 0x1 ;  /* 0x000000040000795c */ /* 0x000fe20000300000 */
.L_x_28:
[----:B------:R-:W-:Y:S01]  /*5530*/  ULEA UR14, UR6, UR37, 0x3 ;  /* 0x00000025060e7291 */ /* 0x000fe2000f8e183f */
[----:B-1----:R-:W-:-:S05]  /*5540*/  IMAD.U32 R4, RZ, RZ, UR20 ;  /* 0x00000014ff047e24 */ /* 0x002fca000f8e00ff */
[----:B------:R-:W-:-:S04]  /*5550*/  SHF.L.U32 R4, R4, 0x1f, RZ ;  /* 0x0000001f04047819 */ /* 0x000fc800000006ff */
[----:B------:R-:W1:Y:S02]  /*5560*/  SYNCS.PHASECHK.TRANS64.TRYWAIT P1, [UR14+0x30890], R4 ;  /* 0x03089004ff0075a7 */ /* 0x000e64000802014e */
[----:B-1----:R-:W-:Y:S05]  /*5570*/  @!P1 BRA `(.L_x_29) ;  /* 0x0000006800209947 */ /* 0x002fea0003800000 */
.L_x_132:
[----:B------:R-:W-:Y:S05]  /*5580*/  @!P2 BRA `(.L_x_30) ;  /* 0x000000000004a947 */ /* 0x000fea0003800000 */
[----:B------:R-:W-:Y:S01]  /*5590*/  BPT.TRAP 0x1 ;  /* 0x000000040000795c */ /* 0x000fe20000300000 */
.L_x_30:
[----:B------:R-:W-:Y:S01]  /*55a0*/  SYNCS.ARRIVE.TRANS64.A1T0 RZ, [UR14+0x30880], RZ ;  /* 0x030880ffffff79a7 */ /* 0x000fe2000810000e */
[----:B------:R-:W-:Y:S05]  /*55b0*/  BRA `(.L_x_31) ;  /* 0x0000001800cc7947 */ /* 0x000fea0003800000 */
.L_x_27:
[----:B------:R-:W-:Y:S01]  /*55c0*/  ULEA UR14, UR36, UR38, 0x1 ;  /* 0x00000026240e7291 */ /* 0x000fe2000f8e083f */
[----:B-1----:R-:W-:-:S03]  /*55d0*/  IMAD.U32 R4, RZ, RZ, UR22 ;  /* 0x00000016ff047e24 */ /* 0x002fc6000f8e00ff */
[----:B------:R-:W-:Y:S02]  /*55e0*/  ULEA UR14, UR14, UR25, 0x3 ;  /* 0x000000190e0e7291 */ /* 0x000fe4000f8e183f */
[----:B------:R-:W-:-:S07]  /*55f0*/  SHF.L.U32 R4, R4, 0x1f, RZ ;  /* 0x0000001f04047819 */ /* 0x000fce00000006ff */
[----:B---3--:R-:W1:Y:S02]  /*5600*/  SYNCS.PHASECHK.TRANS64.TRYWAIT P1, [UR14], R4 ;  /* 0x00000004ff0075a7 */ /* 0x008e64000802014e */
[----:B-1----:R-:W-:Y:S05]  /*5610*/  @!P1 BRA `(.L_x_32) ;  /* 0x0000006800109947 */ /* 0x002fea0003800000 */
.L_x_133:
[----:B------:R-:W-:Y:S01]  /*5620*/  UIADD3 UR14, UR37, 0x8000, URZ ;  /* 0x00008000250e7890 */ /* 0x000fe2000fffe03f */
[----:B--2---:R-:W-:Y:S01]  /*5630*/  WARPGROUP.ARRIVE ;  /* 0x00000000000079c5 */ /* 0x004fe20000000000 */
[----:B------:R-:W-:Y:S02]  /*5640*/  USHF.L.U32 UR15, UR21, 0x9, URZ ;  /* 0x00000009150f7899 */ /* 0x000fe4000800063f */
[----:B------:R-:W-:Y:S02]  /*5650*/  USHF.R.U32.HI UR14, URZ, 0x4, UR14 ;  /* 0x000000043f0e7899 */ /* 0x000fe4000801160e */
[----:B------:R-:W-:Y:S02]  /*5660*/  ULOP3.LUT UR33, UR15, 0x400, URZ, 0x3c, !UPT ;  /* 0x000004000f217892 */ /* 0x000fe4000f8e3c3f */
[----:B------:R-:W-:Y:S02]  /*5670*/  ULOP3.LUT UR14, UR14, 0x3fff, URZ, 0xc0, !UPT ;  /* 0x00003fff0e0e7892 */ /* 0x000fe4000f8ec03f */
[----:B------:R-:W-:-:S02]  /*5680*/  UIADD3 UR18, UR27, UR33, URZ ;  /* 0x000000211b127290 */ /* 0x000fc4000fffe03f */
[----:B------:R-:W-:Y:S01]  /*5690*/  ULOP3.LUT UR32, UR14, 0x800000, URZ, 0xfc, !UPT ;  /* 0x008000000e207892 */ /* 0x000fe2000f8efc3f */
[----:B------:R-:W-:Y:S01]  /*56a0*/  UMOV UR19, 0x40000040 ;  /* 0x4000004000137882 */ /* 0x000fe20000000000 */
[----:B------:R-:W-:Y:S02]  /*56b0*/  UMOV UR17, 0x8 ;  /* 0x0000000800117882 */ /* 0x000fe40000000000 */
[----:B------:R-:W-:Y:S02]  /*56c0*/  UIADD3 UR34, UR32, 0x40, URZ ;  /* 0x0000004020227890 */ /* 0x000fe4000fffe03f */
[----:B------:R-:W-:Y:S01]  /*56d0*/  ULOP3.LUT UR14, UR14, 0x80000, URZ, 0xfc, !UPT ;  /* 0x000800000e0e7892 */ /* 0x000fe2000f8efc3f */
[----:B------:R-:W-:Y:S01]  /*56e0*/  UMOV UR16, UR32 ;  /* 0x0000002000107c82 */ /* 0x000fe20008000000 */
[----:B------:R-:W-:Y:S01]  /*56f0*/  ULEA UR28, UR29, UR28, 0xa ;  /* 0x0000001c1d1c7291 */ /* 0x000fe2000f8e503f */
[----:B------:R-:W-:Y:S02]  /*5700*/  HGMMA.64x64x16.F32 R56, gdesc[UR16].tnspA.tnspB, RZ, !UPT, gsb0 ;  /* 0x60e00000103879f0 */ /* 0x000fe4000c0008ff */
[----:B------:R-:W-:Y:S01]  /*5710*/  UMOV UR16, UR34 ;  /* 0x0000002200107c82 */ /* 0x000fe20008000000 */
[----:B------:R-:W-:Y:S01]  /*5720*/  UMOV UR17, 0x8 ;  /* 0x0000000800117882 */ /* 0x000fe20000000000 */
[----:B------:R-:W-:-:S02]  /*5730*/  UIADD3 UR34, UR32, 0x140, URZ ;  /* 0x0000014020227890 */ /* 0x000fc4000fffe03f */
[----:B------:R-:W-:-:S06]  /*5740*/  UISETP.NE.AND UP0, UPT, UR10, 0x3, UPT ;  /* 0x000000030a00788c */ /* 0x000fcc000bf05270 */
[----:B------:R-:W-:Y:S01]  /*5750*/  PLOP3.LUT P1, PT, PT, PT, UP0, 0x80, 0x0 ;  /* 0x000000000000781c */ /* 0x000fe20003f2f008 */
[----:B------:R-:W-:Y:S02]  /*5760*/  WARPGROUP.DEPBAR.LE gsb0, 0x0 ;  /* 0x00008000000079c5 */ /* 0x000fe40000010000 */
[----:B------:R-:W-:-:S06]  /*5770*/  WARPGROUP.ARRIVE ;  /* 0x00000000000079c5 */ /* 0x000fcc0000000000 */
[----:B------:R-:W-:Y:S01]  /*5780*/  HGMMA.64x64x16.F32 R24, gdesc[UR16].tnspA.tnspB, RZ, !UPT, gsb0 ;  /* 0x60e00000101879f0 */ /* 0x000fe2000c0008ff */
[----:B------:R-:W-:Y:S02]  /*5790*/  UIADD3 UR18, UR33, 0x80, UR27 ;  /* 0x0000008021127890 */ /* 0x000fe4000fffe01b */
[----:B------:R-:W-:Y:S01]  /*57a0*/  UIADD3 UR16, UR32, 0x100, URZ ;  /* 0x0000010020107890 */ /* 0x000fe2000fffe03f */
[----:B------:R-:W-:Y:S01]  /*57b0*/  UMOV UR19, 0x40000040 ;  /* 0x4000004000137882 */ /* 0x000fe20000000000 */
[----:B------:R-:W-:Y:S01]  /*57c0*/  UMOV UR17, 0x8 ;  /* 0x0000000800117882 */ /* 0x000fe20000000000 */
[----:B------:R-:W-:Y:S02]  /*57d0*/  WARPGROUP.DEPBAR.LE gsb0, 0x0 ;  /* 0x00008000000079c5 */ /* 0x000fe40000010000 */
[----:B------:R-:W-:-:S06]  /*57e0*/  WARPGROUP.ARRIVE ;  /* 0x00000000000079c5 */ /* 0x000fcc0000000000 */
[----:B------:R-:W-:Y:S01]  /*57f0*/  HGMMA.64x64x16.F32 R56, gdesc[UR16].tnspA.tnspB, R56, gsb0 ;  /* 0x60e00000103879f0 */ /* 0x000fe20008000838 */
[----:B------:R-:W-:Y:S01]  /*5800*/  UMOV UR16, UR34 ;  /* 0x0000002200107c82 */ /* 0x000fe20008000000 */
[----:B------:R-:W-:Y:S01]  /*5810*/  UMOV UR17, 0x8 ;  /* 0x0000000800117882 */ /* 0x000fe20000000000 */
[----:B------:R-:W-:Y:S01]  /*5820*/  UIADD3 UR34, UR32, 0x240, URZ ;  /* 0x0000024020227890 */ /* 0x000fe2000fffe03f */
[----:B------:R-:W-:Y:S02]  /*5830*/  WARPGROUP.DEPBAR.LE gsb0, 0x0 ;  /* 0x00008000000079c5 */ /* 0x000fe40000010000 */
[----:B------:R-:W-:-:S06]  /*5840*/  WARPGROUP.ARRIVE ;  /* 0x00000000000079c5 */ /* 0x000fcc0000000000 */
[----:B------:R-:W-:Y:S01]  /*5850*/  HGMMA.64x64x16.F32 R24, gdesc[UR16].tnspA.tnspB, R24, gsb0 ;  /* 0x60e00000101879f0 */ /* 0x000fe20008000818 */
        /* <DEDUP_REMOVED lines=9> */
[----:B------:R-:W-:Y:S02]  /*58f0*/  WARPGROUP.DEPBAR.LE gsb0, 0x0 ;  /* 0x00008000000079c5 */ /* 0x000fe40000010000 */
[----:B------:R-:W-:-:S06]  /*5900*/  WARPGROUP.ARRIVE ;  /* 0x00000000000079c5 */ /* 0x000fcc0000000000 */
[----:B------:R-:W-:Y:S01]  /*5910*/  HGMMA.64x64x16.F32 R24, gdesc[UR16].tnspA.tnspB, R24, gsb0 ;  /* 0x60e00000101879f0 */ /* 0x000fe20008000818 */
[----:B------:R-:W-:Y:S02]  /*5920*/  UIADD3 UR18, UR33, 0x180, UR27 ;  /* 0x0000018021127890 */ /* 0x000fe4000fffe01b */
[----:B------:R-:W-:Y:S01]  /*5930*/  UIADD3 UR16, UR32, 0x300, URZ ;  /* 0x0000030020107890 */ /* 0x000fe2000fffe03f */
[----:B------:R-:W-:Y:S01]  /*5940*/  UMOV UR19, 0x40000040 ;  /* 0x4000004000137882 */ /* 0x000fe20000000000 */
[----:B------:R-:W-:Y:S01]  /*5950*/  UMOV UR17, 0x8 ;  /* 0x0000000800117882 */ /* 0x000fe20000000000 */
[----:B------:R-:W-:Y:S01]  /*5960*/  UIADD3 UR33, UR32, 0x340, URZ ;  /* 0x0000034020217890 */ /* 0x000fe2000fffe03f */
        /* <DEDUP_REMOVED lines=9> */
[----:B------:R-:W-:Y:S02]  /*5a00*/  UIADD3 UR18, UR27, UR15, URZ ;  /* 0x0000000f1b127290 */ /* 0x000fe4000fffe03f */
        /* <DEDUP_REMOVED lines=41> */
[----:B------:R-:W-:Y:S02]  /*5ca0*/  UIADD3 UR32, UR32, 0x740, URZ ;  /* 0x0000074020207890 */ /* 0x000fe4000fffe03f */
[----:B------:R-:W-:Y:S01]  /*5cb0*/  UIADD3 UR15, UR14, 0x400, URZ ;  /* 0x000004000e0f7890 */ /* 0x000fe2000fffe03f */
        /* <DEDUP_REMOVED lines=8> */
[----:B------:R-:W-:Y:S01]  /*5d40*/  UMOV UR18, UR28 ;  /* 0x0000001c00127c82 */ /* 0x000fe20008000000 */
[----:B------:R-:W-:Y:S01]  /*5d50*/  UMOV UR19, 0x40000040 ;  /* 0x4000004000137882 */ /* 0x000fe20000000000 */
[----:B------:R-:W-:Y:S01]  /*5d60*/  UMOV UR16, UR15 ;  /* 0x0000000f00107c82 */ /* 0x000fe20008000000 */
        /* <DEDUP_REMOVED lines=50> */
[----:B------:R-:W-:-:S04]  /*6090*/  USHF.L.U32 UR14, UR36, 0x1, URZ ;  /* 0x00000001240e7899 */ /* 0x000fc8000800063f */
[----:B------:R-:W-:-:S04]  /*60a0*/  ULOP3.LUT UR26, UR14, 0xfffffffe, UR26, 0xe2, !UPT ;  /* 0xfffffffe0e1a7892 */ /* 0x000fc8000f8ee21a */
[----:B------:R-:W-:Y:S01]  /*60b0*/  ULEA UR25, UR26, UR25, 0x3 ;  /* 0x000000191a197291 */ /* 0x000fe2000f8e183f */
[----:B------:R-:W-:Y:S02]  /*60c0*/  WARPGROUP.DEPBAR.LE gsb0, 0x0 ;  /* 0x00008000000079c5 */ /* 0x000fe40000010000 */
[----:B------:R-:W-:-:S06]  /*60d0*/  WARPGROUP.ARRIVE ;  /* 0x00000000000079c5 */ /* 0x000fcc0000000000 */
[----:B------:R-:W-:Y:S03]  /*60e0*/  HGMMA.64x64x16.F32 R184, gdesc[UR16].tnspB, R184, gsb0 ;  /* 0x40e0000010b879f0 */ /* 0x000fe600080008b8 */
[----:B------:R-:W-:Y:S02]  /*60f0*/  WARPGROUP.DEPBAR.LE gsb0, 0x0 ;  /* 0x00008000000079c5 */ /* 0x000fe40000010000 */
[----:B------:R-:W-:Y:S01]  /*6100*/  SYNCS.ARRIVE.TRANS64.A1T0 RZ, [UR25], RZ ;  /* 0x000000ffffff79a7 */ /* 0x000fe20008100019 */
[----:B------:R-:W-:Y:S05]  /*6110*/  @!P1 BRA `(.L_x_33) ;  /* 0x0000000000049947 */ /* 0x000fea0003800000 */
[----:B------:R-:W-:Y:S01]  /*6120*/  BPT.TRAP 0x1 ;  /* 0x000000040000795c */ /* 0x000fe20000300000 */
.L_x_33:
[----:B------:R-:W-:Y:S01]  /*6130*/  ULEA UR18, UR6, UR37, 0x3 ;  /* 0x0000002506127291 */ /* 0x000fe2000f8e183f */
[----:B-1----:R-:W-:-:S05]  /*6140*/  IMAD.U32 R4, RZ, RZ, UR20 ;  /* 0x00000014ff047e24 */ /* 0x002fca000f8e00ff */
[----:B------:R-:W-:-:S04]  /*6150*/  SHF.L.U32 R4, R4, 0x1f, RZ ;  /* 0x0000001f04047819 */ /* 0x000fc800000006ff */
[----:B------:R-:W1:Y:S02]  /*6160*/  SYNCS.PHASECHK.TRANS64.TRYWAIT P2, [UR18+0x30890], R4 ;  /* 0x03089004ff0075a7 */ /* 0x000e640008040152 */
[----:B-1----:R-:W-:Y:S05]  /*6170*/  @!P2 BRA `(.L_x_34) ;  /* 0x0000005c0050a947 */ /* 0x002fea0003800000 */
.L_x_134:
[----:B------:R-:W2:Y:S01]  /*6180*/  S2UR UR16, SR_SWINHI ;  /* 0x00000000001079c3 */ /* 0x000ea20000002f00 */
[----:B------:R-:W-:-:S04]  /*6190*/  USHF.L.U32 UR14, UR6, 0xd, URZ ;  /* 0x0000000d060e7899 */ /* 0x000fc8000800063f */
[----:B------:R-:W-:Y:S02]  /*61a0*/  USHF.R.S32.HI UR17, URZ, 0x1f, UR14 ;  /* 0x0000001f3f117899 */ /* 0x000fe4000801140e */
[----:B------:R-:W-:-:S04]  /*61b0*/  IADD3 R118, P2, R2, UR14, RZ ;  /* 0x0000000e02767c10 */ /* 0x000fc8000ff5e0ff */
[----:B-1----:R-:W-:Y:S01]  /*61c0*/  LEA.HI.X.SX32 R5, R2, UR17, 0x1, P2 ;  /* 0x0000001102057c11 */ /* 0x002fe200090f0eff */
[----:B------:R-:W-:Y:S01]  /*61d0*/  UMOV UR14, UR37 ;  /* 0x00000025000e7c82 */ /* 0x000fe20008000000 */
[----:B--2---:R-:W-:Y:S01]  /*61e0*/  UMOV UR15, UR16 ;  /* 0x00000010000f7c82 */ /* 0x004fe20008000000 */
[----:B------:R-:W-:-:S04]  /*61f0*/  LEA R119, P2, R118, UR14, 0x2 ;  /* 0x0000000e76777c11 */ /* 0x000fc8000f8410ff */
[----:B------:R-:W-:Y:S02]  /*6200*/  LEA.HI.X R118, R118, UR15, R5, 0x2, P2 ;  /* 0x0000000f76767c11 */ /* 0x000fe400090f1405 */
[C---:B------:R-:W-:Y:S02]  /*6210*/  IADD3 R7, P2, R119.reuse, 0x20000, RZ ;  /* 0x0002000077077810 */ /* 0x040fe40007f5e0ff */
[----:B------:R-:W-:Y:S02]  /*6220*/  IADD3 R115, P4, R119, 0x20800, RZ ;  /* 0x0002080077737810 */ /* 0x000fe40007f9e0ff */
[----:B------:R-:W-:Y:S02]  /*6230*/  LOP3.LUT R6, R7, 0x380, RZ, 0xc0, !PT ;  /* 0x0000038007067812 */ /* 0x000fe400078ec0ff */
[----:B------:R-:W-:Y:S02]  /*6240*/  LOP3.LUT R114, R115, 0x380, RZ, 0xc0, !PT ;  /* 0x0000038073727812 */ /* 0x000fe400078ec0ff */
[----:B------:R-:W-:-:S02]  /*6250*/  SHF.R.U64 R6, R6, 0x3, RZ ;  /* 0x0000000306067819 */ /* 0x000fc400000012ff */
[----:B------:R-:W-:Y:S02]  /*6260*/  SHF.R.U64 R114, R114, 0x3, RZ ;  /* 0x0000000372727819 */ /* 0x000fe400000012ff */
[C---:B------:R-:W-:Y:S02]  /*6270*/  IADD3 R113, P3, R119.reuse, 0x20020, RZ ;  /* 0x0002002077717810 */ /* 0x040fe40007f7e0ff */
[C---:B------:R-:W-:Y:S02]  /*6280*/  IADD3 R111, P6, R119.reuse, 0x20820, RZ ;  /* 0x00020820776f7810 */ /* 0x040fe40007fde0ff */
[----:B------:R-:W-:Y:S01]  /*6290*/  LOP3.LUT R6, R6, R7, RZ, 0x3c, !PT ;  /* 0x0000000706067212 */ /* 0x000fe200078e3cff */
[--C-:B------:R-:W-:Y:S01]  /*62a0*/  IMAD.X R7, RZ, RZ, R118.reuse, P2 ;  /* 0x000000ffff077224 */ /* 0x100fe200010e0676 */
[C---:B------:R-:W-:Y:S02]  /*62b0*/  IADD3 R109, P5, R119.reuse, 0x20040, RZ ;  /* 0x00020040776d7810 */ /* 0x040fe40007fbe0ff */
[----:B------:R-:W-:Y:S01]  /*62c0*/  LOP3.LUT R114, R114, R115, RZ, 0x3c, !PT ;  /* 0x0000007372727212 */ /* 0x000fe200078e3cff */
[----:B------:R-:W-:Y:S01]  /*62d0*/  IMAD.X R115, RZ, RZ, R118, P4 ;  /* 0x000000ffff737224 */ /* 0x000fe200020e0676 */
[----:B------:R-:W-:Y:S01]  /*62e0*/  IADD3 R107, P2, R119, 0x20840, RZ ;  /* 0x00020840776b7810 */ /* 0x000fe20007f5e0ff */
[----:B------:R1:W-:Y:S01]  /*62f0*/  ST.E desc[UR30][R6.64], R56 ;  /* 0x0000003806007985 */ /* 0x0003e2000c10191e */
[----:B------:R-:W-:-:S02]  /*6300*/  LOP3.LUT R112, R113, 0x380, RZ, 0xc0, !PT ;  /* 0x0000038071707812 */ /* 0x000fc400078ec0ff */
[----:B------:R-:W-:Y:S01]  /*6310*/  LOP3.LUT R110, R111, 0x380, RZ, 0xc0, !PT ;  /* 0x000003806f6e7812 */ /* 0x000fe200078ec0ff */
[----:B------:R1:W-:Y:S01]  /*6320*/  ST.E desc[UR30][R6.64+0x4], R57 ;  /* 0x0000043906007985 */ /* 0x0003e2000c10191e */
[----:B------:R-:W-:Y:S02]  /*6330*/  IADD3 R105, P4, R119, 0x20060, RZ ;  /* 0x0002006077697810 */ /* 0x000fe40007f9e0ff */
[----:B------:R-:W-:Y:S01]  /*6340*/  LOP3.LUT R108, R109, 0x380, RZ, 0xc0, !PT ;  /* 0x000003806d6c7812 */ /* 0x000fe200078ec0ff */
[----:B------:R1:W-:Y:S01]  /*6350*/  ST.E desc[UR30][R114.64], R58 ;  /* 0x0000003a72007985 */ /* 0x0003e2000c10191e */
[----:B------:R-:W-:Y:S02]  /*6360*/  LOP3.LUT R106, R107, 0x380, RZ, 0xc0, !PT ;  /* 0x000003806b6a7812 */ /* 0x000fe400078ec0ff */
[----:B------:R-:W-:Y:S01]  /*6370*/  SHF.R.U64 R112, R112, 0x3, RZ ;  /* 0x0000000370707819 */ /* 0x000fe200000012ff */
[----:B------:R1:W-:Y:S01]  /*6380*/  ST.E desc[UR30][R114.64+0x4], R59 ;  /* 0x0000043b72007985 */ /* 0x0003e2000c10191e */
[----:B------:R-:W-:-:S02]  /*6390*/  SHF.R.U64 R110, R110, 0x3, RZ ;  /* 0x000000036e6e7819 */ /* 0x000fc400000012ff */
[----:B------:R-:W-:Y:S02]  /*63a0*/  LOP3.LUT R104, R105, 0x380, RZ, 0xc0, !PT ;  /* 0x0000038069687812 */ /* 0x000fe400078ec0ff */
[----:B------:R-:W-:Y:S02]  /*63b0*/  SHF.R.U64 R108, R108, 0x3, RZ ;  /* 0x000000036c6c7819 */ /* 0x000fe400000012ff */
[----:B------:R-:W-:Y:S02]  /*63c0*/  SHF.R.U64 R106, R106, 0x3, RZ ;  /* 0x000000036a6a7819 */ /* 0x000fe400000012ff */
[----:B------:R-:W-:Y:S02]  /*63d0*/  LOP3.LUT R112, R112, R113, RZ, 0x3c, !PT ;  /* 0x0000007170707212 */ /* 0x000fe400078e3cff */
[----:B------:R-:W-:Y:S01]  /*63e0*/  LOP3.LUT R110, R110, R111, RZ, 0x3c, !PT ;  /* 0x0000006f6e6e7212 */ /* 0x000fe200078e3cff */
[----:B------:R-:W-:Y:S01]  /*63f0*/  IMAD.X R111, RZ, RZ, R118, P6 ;  /* 0x000000ffff6f7224 */ /* 0x000fe200030e0676 */
[----:B------:R-:W-:-:S02]  /*6400*/  IADD3.X R113, RZ, R118, RZ, P3, !PT ;  /* 0x00000076ff717210 */ /* 0x000fc40001ffe4ff */
[----:B------:R-:W-:Y:S02]  /*6410*/  SHF.R.U64 R104, R104, 0x3, RZ ;  /* 0x0000000368687819 */ /* 0x000fe400000012ff */
[C---:B------:R-:W-:Y:S01]  /*6420*/  IADD3 R103, P3, R119.reuse, 0x20860, RZ ;  /* 0x0002086077677810 */ /* 0x040fe20007f7e0ff */
[----:B------:R1:W-:Y:S01]  /*6430*/  ST.E desc[UR30][R112.64], R60 ;  /* 0x0000003c70007985 */ /* 0x0003e2000c10191e */
[----:B------:R-:W-:Y:S01]  /*6440*/  LOP3.LUT R108, R108, R109, RZ, 0x3c, !PT ;  /* 0x0000006d6c6c7212 */ /* 0x000fe200078e3cff */
[--C-:B------:R-:W-:Y:S01]  /*6450*/  IMAD.X R109, RZ, RZ, R118.reuse, P5 ;  /* 0x000000ffff6d7224 */ /* 0x100fe200028e0676 */
[----:B------:R-:W-:Y:S01]  /*6460*/  LOP3.LUT R106, R106, R107, RZ, 0x3c, !PT ;  /* 0x0000006b6a6a7212 */ /* 0x000fe200078e3cff */
[----:B------:R-:W-:Y:S01]  /*6470*/  IMAD.X R107, RZ, RZ, R118, P2 ;  /* 0x000000ffff6b7224 */ /* 0x000fe200010e0676 */
[C---:B------:R-:W-:Y:S01]  /*6480*/  IADD3 R101, P6, R119.reuse, 0x20400, RZ ;  /* 0x0002040077657810 */ /* 0x040fe20007fde0ff */
[----:B------:R1:W-:Y:S01]  /*6490*/  ST.E desc[UR30][R112.64+0x4], R61 ;  /* 0x0000043d70007985 */ /* 0x0003e2000c10191e */
[----:B------:R-:W-:-:S02]  /*64a0*/  IADD3 R99, P5, R119, 0x20c00, RZ ;  /* 0x00020c0077637810 */ /* 0x000fc40007fbe0ff */
[----:B------:R-:W-:Y:S01]  /*64b0*/  LOP3.LUT R104, R104, R105, RZ, 0x3c, !PT ;  /* 0x0000006968687212 */ /* 0x000fe200078e3cff */
[----:B------:R-:W-:Y:S01]  /*64c0*/  IMAD.X R105, RZ, RZ, R118, P4 ;  /* 0x000000ffff697224 */ /* 0x000fe200020e0676 */
[----:B------:R-:W-:Y:S01]  /*64d0*/  IADD3 R97, P2, R119, 0x20420, RZ ;  /* 0x0002042077617810 */ /* 0x000fe20007f5e0ff */
[----:B------:R1:W-:Y:S01]  /*64e0*/  ST.E desc[UR30][R110.64], R62 ;  /* 0x0000003e6e007985 */ /* 0x0003e2000c10191e */
[----:B------:R-:W-:Y:S02]  /*64f0*/  LOP3.LUT R102, R103, 0x380, RZ, 0xc0, !PT ;  /* 0x0000038067667812 */ /* 0x000fe400078ec0ff */
[----:B------:R-:W-:Y:S01]  /*6500*/  IADD3 R95, P4, R119, 0x20c20, RZ ;  /* 0x00020c20775f7810 */ /* 0x000fe20007f9e0ff */
[----:B------:R1:W-:Y:S01]  /*6510*/  ST.E desc[UR30][R110.64+0x4], R63 ;  /* 0x0000043f6e007985 */ /* 0x0003e2000c10191e */
[----:B------:R-:W-:Y:S02]  /*6520*/  LOP3.LUT R100, R101, 0x380, RZ, 0xc0, !PT ;  /* 0x0000038065647812 */ /* 0x000fe400078ec0ff */
[----:B------:R-:W-:Y:S01]  /*6530*/  LOP3.LUT R98, R99, 0x380, RZ, 0xc0, !PT ;  /* 0x0000038063627812 */ /* 0x000fe200078ec0ff */
[----:B------:R1:W-:Y:S01]  /*6540*/  ST.E desc[UR30][R108.64], R64 ;  /* 0x000000406c007985 */ /* 0x0003e2000c10191e */
[----:B------:R-:W-:-:S02]  /*6550*/  LOP3.LUT R96, R97, 0x380, RZ, 0xc0, !PT ;  /* 0x0000038061607812 */ /* 0x000fc400078ec0ff */
[----:B------:R-:W-:Y:S01]  /*6560*/  SHF.R.U64 R102, R102, 0x3, RZ ;  /* 0x0000000366667819 */ /* 0x000fe200000012ff */
[----:B------:R1:W-:Y:S01]  /*6570*/  ST.E desc[UR30][R108.64+0x4], R65 ;  /* 0x000004416c007985 */ /* 0x0003e2000c10191e */
[----:B------:R-:W-:Y:S02]  /*6580*/  LOP3.LUT R94, R95, 0x380, RZ, 0xc0, !PT ;  /* 0x000003805f5e7812 */ /* 0x000fe400078ec0ff */
[----:B------:R-:W-:Y:S01]  /*6590*/  SHF.R.U64 R100, R100, 0x3, RZ ;  /* 0x0000000364647819 */ /* 0x000fe200000012ff */
[----:B------:R1:W-:Y:S01]  /*65a0*/  ST.E desc[UR30][R106.64], R66 ;  /* 0x000000426a007985 */ /* 0x0003e2000c10191e */
[----:B------:R-:W-:Y:S02]  /*65b0*/  SHF.R.U64 R98, R98, 0x3, RZ ;  /* 0x0000000362627819 */ /* 0x000fe400000012ff */
[----:B------:R-:W-:Y:S01]  /*65c0*/  SHF.R.U64 R96, R96, 0x3, RZ ;  /* 0x0000000360607819 */ /* 0x000fe200000012ff */
[----:B------:R1:W-:Y:S01]  /*65d0*/  ST.E desc[UR30][R106.64+0x4], R67 ;  /* 0x000004436a007985 */ /* 0x0003e2000c10191e */
[----:B------:R-:W-:Y:S01]  /*65e0*/  LOP3.LUT R102, R102, R103, RZ, 0x3c, !PT ;  /* 0x0000006766667212 */ /* 0x000fe200078e3cff */
[--C-:B------:R-:W-:Y:S01]  /*65f0*/  IMAD.X R103, RZ, RZ, R118.reuse, P3 ;  /* 0x000000ffff677224 */ /* 0x100fe200018e0676 */
[----:B------:R-:W-:Y:S01]  /*6600*/  SHF.R.U64 R94, R94, 0x3, RZ ;  /* 0x000000035e5e7819 */ /* 0x000fe200000012ff */
[----:B------:R1:W-:Y:S01]  /*6610*/  ST.E desc[UR30][R104.64], R68 ;  /* 0x0000004468007985 */ /* 0x0003e2000c10191e */
[----:B------:R-:W-:Y:S01]  /*6620*/  LOP3.LUT R100, R100, R101, RZ, 0x3c, !PT ;  /* 0x0000006564647212 */ /* 0x000fe200078e3cff */
[--C-:B------:R-:W-:Y:S01]  /*6630*/  IMAD.X R101, RZ, RZ, R118.reuse, P6 ;  /* 0x000000ffff657224 */ /* 0x100fe200030e0676 */
[----:B------:R-:W-:Y:S01]  /*6640*/  LOP3.LUT R98, R98, R99, RZ, 0x3c, !PT ;  /* 0x0000006362627212 */ /* 0x000fe200078e3cff */
[--C-:B------:R-:W-:Y:S01]  /*6650*/  IMAD.X R99, RZ, RZ, R118.reuse, P5 ;  /* 0x000000ffff637224 */ /* 0x100fe200028e0676 */
[C---:B------:R-:W-:Y:S01]  /*6660*/  IADD3 R93, P3, R119.reuse, 0x20440, RZ ;  /* 0x00020440775d7810 */ /* 0x040fe20007f7e0ff */
[----:B------:R1:W-:Y:S01]  /*6670*/  ST.E desc[UR30][R104.64+0x4], R69 ;  /* 0x0000044568007985 */ /* 0x0003e2000c10191e */
        /* <DEDUP_REMOVED lines=10> */
[----:B------:R-:W-:Y:S01]  /*6720*/  LOP3.LUT R90, R91, 0x380, RZ, 0xc0, !PT ;  /* 0x000003805b5a7812 */ /* 0x000fe200078ec0ff */
[----:B------:R1:W-:Y:S01]  /*6730*/  ST.E desc[UR30][R100.64], R72 ;  /* 0x0000004864007985 */ /* 0x0003e2000c10191e */
[----:B------:R-:W-:Y:S02]  /*6740*/  IADD3 R21, P4, R119, 0x24000, RZ ;  /* 0x0002400077157810 */ /* 0x000fe40007f9e0ff */
[----:B------:R-:W-:Y:S01]  /*6750*/  LOP3.LUT R88, R89, 0x380, RZ, 0xc0, !PT ;  /* 0x0000038059587812 */ /* 0x000fe200078ec0ff */
[----:B------:R1:W-:Y:S01]  /*6760*/  ST.E desc[UR30][R100.64+0x4], R73 ;  /* 0x0000044964007985 */ /* 0x0003e2000c10191e */
[----:B------:R-:W-:-:S02]  /*6770*/  LOP3.LUT R22, R23, 0x380, RZ, 0xc0, !PT ;  /* 0x0000038017167812 */ /* 0x000fc400078ec0ff */
[----:B------:R-:W-:Y:S01]  /*6780*/  SHF.R.U64 R92, R92, 0x3, RZ ;  /* 0x000000035c5c7819 */ /* 0x000fe200000012ff */
[----:B------:R1:W-:Y:S01]  /*6790*/  ST.E desc[UR30][R98.64], R74 ;  /* 0x0000004a62007985 */ /* 0x0003e2000c10191e */
[----:B------:R-:W-:Y:S02]  /*67a0*/  SHF.R.U64 R90, R90, 0x3, RZ ;  /* 0x000000035a5a7819 */ /* 0x000fe400000012ff */
[----:B------:R-:W-:Y:S01]  /*67b0*/  LOP3.LUT R20, R21, 0x380, RZ, 0xc0, !PT ;  /* 0x0000038015147812 */ /* 0x000fe200078ec0ff */
[----:B------:R1:W-:Y:S01]  /*67c0*/  ST.E desc[UR30][R98.64+0x4], R75 ;  /* 0x0000044b62007985 */ /* 0x0003e2000c10191e */
[----:B------:R-:W-:Y:S02]  /*67d0*/  SHF.R.U64 R88, R88, 0x3, RZ ;  /* 0x0000000358587819 */ /* 0x000fe400000012ff */
[----:B------:R-:W-:Y:S01]  /*67e0*/  SHF.R.U64 R22, R22, 0x3, RZ ;  /* 0x0000000316167819 */ /* 0x000fe200000012ff */
[----:B------:R1:W-:Y:S01]  /*67f0*/  ST.E desc[UR30][R96.64], R76 ;  /* 0x0000004c60007985 */ /* 0x0003e2000c10191e */
[----:B------:R-:W-:Y:S01]  /*6800*/  LOP3.LUT R92, R92, R93, RZ, 0x3c, !PT ;  /* 0x0000005d5c5c7212 */ /* 0x000fe200078e3cff */
[----:B------:R-:W-:Y:S01]  /*6810*/  IMAD.X R93, RZ, RZ, R118, P3 ;  /* 0x000000ffff5d7224 */ /* 0x000fe200018e0676 */
[----:B------:R-:W-:Y:S01]  /*6820*/  LOP3.LUT R90, R90, R91, RZ, 0x3c, !PT ;  /* 0x0000005b5a5a7212 */ /* 0x000fe200078e3cff */
[----:B------:R1:W-:Y:S01]  /*6830*/  ST.E desc[UR30][R96.64+0x4], R77 ;  /* 0x0000044d60007985 */ /* 0x0003e2000c10191e */
[----:B------:R-:W-:-:S02]  /*6840*/  SHF.R.U64 R20, R20, 0x3, RZ ;  /* 0x0000000314147819 */ /* 0x000fc400000012ff */
[----:B------:R-:W-:Y:S01]  /*6850*/  LOP3.LUT R88, R88, R89, RZ, 0x3c, !PT ;  /* 0x0000005958587212 */ /* 0x000fe200078e3cff */
[--C-:B------:R-:W-:Y:S01]  /*6860*/  IMAD.X R89, RZ, RZ, R118.reuse, P5 ;  /* 0x000000ffff597224 */ /* 0x100fe200028e0676 */
[C---:B------:R-:W-:Y:S01]  /*6870*/  IADD3 R19, P3, R119.reuse, 0x24800, RZ ;  /* 0x0002480077137810 */ /* 0x040fe20007f7e0ff */
[----:B------:R1:W-:Y:S01]  /*6880*/  ST.E desc[UR30][R94.64], R78 ;  /* 0x0000004e5e007985 */ /* 0x0003e2000c10191e */
[----:B------:R-:W-:Y:S02]  /*6890*/  IADD3.X R91, RZ, R118, RZ, P6, !PT ;  /* 0x00000076ff5b7210 */ /* 0x000fe400037fe4ff */
        /* <DEDUP_REMOVED lines=25> */
[--C-:B------:R-:W-:Y:S01]  /*6a30*/  IMAD.X R19, RZ, RZ, R118.reuse, P3 ;  /* 0x000000ffff137224 */ /* 0x100fe200018e0676 */
[----:B------:R-:W-:Y:S01]  /*6a40*/  LOP3.LUT R16, R16, R17, RZ, 0x3c, !PT ;  /* 0x0000001110107212 */ /* 0x000fe200078e3cff */
[--C-:B------:R-:W-:Y:S01]  /*6a50*/  IMAD.X R17, RZ, RZ, R118.reuse, P6 ;  /* 0x000000ffff117224 */ /* 0x100fe200030e0676 */
[----:B------:R-:W-:Y:S01]  /*6a60*/  SHF.R.U64 R10, R10, 0x3, RZ ;  /* 0x000000030a0a7819 */ /* 0x000fe200000012ff */
[----:B------:R1:W-:Y:S01]  /*6a70*/  ST.E desc[UR30][R22.64], R86 ;  /* 0x0000005616007985 */ /* 0x0003e2000c10191e */
[----:B------:R-:W-:Y:S01]  /*6a80*/  LOP3.LUT R14, R14, R15, RZ, 0x3c, !PT ;  /* 0x0000000f0e0e7212 */ /* 0x000fe200078e3cff */
[----:B------:R-:W-:Y:S01]  /*6a90*/  IMAD.X R15, RZ, RZ, R118, P5 ;  /* 0x000000ffff0f7224 */ /* 0x000fe200028e0676 */
[C---:B------:R-:W-:Y:S01]  /*6aa0*/  IADD3 R5, P3, R119.reuse, 0x24060, RZ ;  /* 0x0002406077057810 */ /* 0x040fe20007f7e0ff */
[----:B------:R1:W-:Y:S01]  /*6ab0*/  ST.E desc[UR30][R22.64+0x4], R87 ;  /* 0x0000045716007985 */ /* 0x0003e2000c10191e */
[----:B------:R-:W-:-:S02]  /*6ac0*/  IADD3 R9, P6, R119, 0x24860, RZ ;  /* 0x0002486077097810 */ /* 0x000fc40007fde0ff */
[----:B------:R-:W-:Y:S01]  /*6ad0*/  LOP3.LUT R12, R12, R13, RZ, 0x3c, !PT ;  /* 0x0000000d0c0c7212 */ /* 0x000fe200078e3cff */
[--C-:B------:R-:W-:Y:S01]  /*6ae0*/  IMAD.X R13, RZ, RZ, R118.reuse, P2 ;  /* 0x000000ffff0d7224 */ /* 0x100fe200010e0676 */
[C---:B------:R-:W-:Y:S01]  /*6af0*/  IADD3 R117, P5, R119.reuse, 0x24400, RZ ;  /* 0x0002440077757810 */ /* 0x040fe20007fbe0ff */
[----:B------:R1:W-:Y:S01]  /*6b00*/  ST.E desc[UR30][R20.64], R24 ;  /* 0x0000001814007985 */ /* 0x0003e2000c10191e */
[----:B------:R-:W-:Y:S01]  /*6b10*/  LOP3.LUT R10, R10, R11, RZ, 0x3c, !PT ;  /* 0x0000000b0a0a7212 */ /* 0x000fe200078e3cff */
[----:B------:R-:W-:Y:S01]  /*6b20*/  IMAD.X R11, RZ, RZ, R118, P4 ;  /* 0x000000ffff0b7224 */ /* 0x000fe200020e0676 */
[----:B------:R-:W-:Y:S01]  /*6b30*/  IADD3 R121, P2, R119, 0x24c00, RZ ;  /* 0x00024c0077797810 */ /* 0x000fe20007f5e0ff */
[----:B------:R1:W-:Y:S01]  /*6b40*/  ST.E desc[UR30][R20.64+0x4], R25 ;  /* 0x0000041914007985 */ /* 0x0003e2000c10191e */
[----:B------:R-:W-:Y:S02]  /*6b50*/  LOP3.LUT R4, R5, 0x380, RZ, 0xc0, !PT ;  /* 0x0000038005047812 */ /* 0x000fe400078ec0ff */
[----:B------:R-:W-:Y:S01]  /*6b60*/  LOP3.LUT R8, R9, 0x380, RZ, 0xc0, !PT ;  /* 0x0000038009087812 */ /* 0x000fe200078ec0ff */
[----:B------:R1:W-:Y:S01]  /*6b70*/  ST.E desc[UR30][R18.64], R26 ;  /* 0x0000001a12007985 */ /* 0x0003e2000c10191e */
[----:B------:R-:W-:-:S02]  /*6b80*/  IADD3 R123, P4, R119, 0x24420, RZ ;  /* 0x00024420777b7810 */ /* 0x000fc40007f9e0ff */
[----:B------:R-:W-:Y:S01]  /*6b90*/  LOP3.LUT R116, R117, 0x380, RZ, 0xc0, !PT ;  /* 0x0000038075747812 */ /* 0x000fe200078ec0ff */
[----:B------:R1:W-:Y:S01]  /*6ba0*/  ST.E desc[UR30][R18.64+0x4], R27 ;  /* 0x0000041b12007985 */ /* 0x0003e2000c10191e */
[----:B------:R-:W-:Y:S02]  /*6bb0*/  LOP3.LUT R120, R121, 0x380, RZ, 0xc0, !PT ;  /* 0x0000038079787812 */ /* 0x000fe400078ec0ff */
[----:B------:R-:W-:Y:S01]  /*6bc0*/  SHF.R.U64 R4, R4, 0x3, RZ ;  /* 0x0000000304047819 */ /* 0x000fe200000012ff */
[----:B------:R1:W-:Y:S01]  /*6bd0*/  ST.E desc[UR30][R16.64], R28 ;  /* 0x0000001c10007985 */ /* 0x0003e2000c10191e */
[----:B------:R-:W-:Y:S02]  /*6be0*/  SHF.R.U64 R8, R8, 0x3, RZ ;  /* 0x0000000308087819 */ /* 0x000fe400000012ff */
[----:B------:R-:W-:Y:S01]  /*6bf0*/  LOP3.LUT R122, R123, 0x380, RZ, 0xc0, !PT ;  /* 0x000003807b7a7812 */ /* 0x000fe200078ec0ff */
[----:B------:R1:W-:Y:S01]  /*6c00*/  ST.E desc[UR30][R16.64+0x4], R29 ;  /* 0x0000041d10007985 */ /* 0x0003e2000c10191e */
[----:B------:R-:W-:-:S02]  /*6c10*/  SHF.R.U64 R116, R116, 0x3, RZ ;  /* 0x0000000374747819 */ /* 0x000fc400000012ff */
        /* <DEDUP_REMOVED lines=8> */
[C---:B------:R-:W-:Y:S02]  /*6ca0*/  IADD3 R125, P3, R119.reuse, 0x24c20, RZ ;  /* 0x00024c20777d7810 */ /* 0x040fe40007f7e0ff */
[----:B------:R-:W-:Y:S01]  /*6cb0*/  LOP3.LUT R116, R116, R117, RZ, 0x3c, !PT ;  /* 0x0000007574747212 */ /* 0x000fe200078e3cff */
[----:B------:R1:W-:Y:S01]  /*6cc0*/  ST.E desc[UR30][R12.64], R32 ;  /* 0x000000200c007985 */ /* 0x0003e2000c10191e */
[----:B------:R-:W-:Y:S01]  /*6cd0*/  LOP3.LUT R120, R120, R121, RZ, 0x3c, !PT ;  /* 0x0000007978787212 */ /* 0x000fe200078e3cff */
[----:B------:R-:W-:Y:S01]  /*6ce0*/  IMAD.X R121, RZ, RZ, R118, P2 ;  /* 0x000000ffff797224 */ /* 0x000fe200010e0676 */
[----:B------:R-:W-:Y:S01]  /*6cf0*/  IADD3 R127, P6, R119, 0x24440, RZ ;  /* 0x00024440777f7810 */ /* 0x000fe20007fde0ff */
[----:B------:R1:W-:Y:S01]  /*6d00*/  ST.E desc[UR30][R12.64+0x4], R33 ;  /* 0x000004210c007985 */ /* 0x0003e2000c10191e */
[----:B------:R-:W-:-:S02]  /*6d10*/  IADD3.X R117, RZ, R118, RZ, P5, !PT ;  /* 0x00000076ff757210 */ /* 0x000fc40002ffe4ff */
[C---:B------:R-:W-:Y:S01]  /*6d20*/  IADD3 R129, P5, R119.reuse, 0x24c40, RZ ;  /* 0x00024c4077817810 */ /* 0x040fe20007fbe0ff */
[----:B------:R1:W-:Y:S01]  /*6d30*/  ST.E desc[UR30][R10.64], R34 ;  /* 0x000000220a007985 */ /* 0x0003e2000c10191e */
[----:B------:R-:W-:Y:S01]  /*6d40*/  LOP3.LUT R122, R122, R123, RZ, 0x3c, !PT ;  /* 0x0000007b7a7a7212 */ /* 0x000fe200078e3cff */
[----:B------:R-:W-:Y:S01]  /*6d50*/  IMAD.X R123, RZ, RZ, R118, P4 ;  /* 0x000000ffff7b7224 */ /* 0x000fe200020e0676 */
[----:B------:R-:W-:Y:S01]  /*6d60*/  IADD3 R131, P2, R119, 0x24460, RZ ;  /* 0x0002446077837810 */ /* 0x000fe20007f5e0ff */
[----:B------:R1:W-:Y:S01]  /*6d70*/  ST.E desc[UR30][R10.64+0x4], R35 ;  /* 0x000004230a007985 */ /* 0x0003e2000c10191e */
[----:B------:R-:W-:Y:S02]  /*6d80*/  LOP3.LUT R124, R125, 0x380, RZ, 0xc0, !PT ;  /* 0x000003807d7c7812 */ /* 0x000fe400078ec0ff */
[----:B------:R-:W-:Y:S01]  /*6d90*/  IADD3 R119, P4, R119, 0x24c60, RZ ;  /* 0x00024c6077777810 */ /* 0x000fe20007f9e0ff */
[----:B------:R1:W-:Y:S01]  /*6da0*/  ST.E desc[UR30][R4.64], R36 ;  /* 0x0000002404007985 */ /* 0x0003e2000c10191e */
[----:B------:R-:W-:-:S02]  /*6db0*/  LOP3.LUT R126, R127, 0x380, RZ, 0xc0, !PT ;  /* 0x000003807f7e7812 */ /* 0x000fc400078ec0ff */
[----:B------:R-:W-:Y:S01]  /*6dc0*/  LOP3.LUT R128, R129, 0x380, RZ, 0xc0, !PT ;  /* 0x0000038081807812 */ /* 0x000fe200078ec0ff */
[----:B------:R1:W-:Y:S01]  /*6dd0*/  ST.E desc[UR30][R4.64+0x4], R37 ;  /* 0x0000042504007985 */ /* 0x0003e2000c10191e */
[----:B------:R-:W-:Y:S01]  /*6de0*/  LOP3.LUT R130, R131, 0x380, RZ, 0xc0, !PT ;  /* 0x0000038083827812 */ /* 0x000fe200078ec0ff */
[----:B------:R-:W-:Y:S01]  /*6df0*/  IMAD.X R133, RZ, RZ, R118, P4 ;  /* 0x000000ffff857224 */ /* 0x000fe200020e0676 */
[----:B------:R-:W-:Y:S01]  /*6e00*/  SHF.R.U64 R124, R124, 0x3, RZ ;  /* 0x000000037c7c7819 */ /* 0x000fe200000012ff */
[----:B------:R1:W-:Y:S01]  /*6e10*/  ST.E desc[UR30][R8.64], R38 ;  /* 0x0000002608007985 */ /* 0x0003e2000c10191e */
[----:B------:R-:W-:Y:S02]  /*6e20*/  LOP3.LUT R132, R119, 0x380, RZ, 0xc0, !PT ;  /* 0x0000038077847812 */ /* 0x000fe400078ec0ff */
[----:B------:R-:W-:Y:S01]  /*6e30*/  SHF.R.U64 R126, R126, 0x3, RZ ;  /* 0x000000037e7e7819 */ /* 0x000fe200000012ff */
[----:B------:R1:W-:Y:S01]  /*6e40*/  ST.E desc[UR30][R8.64+0x4], R39 ;  /* 0x0000042708007985 */ /* 0x0003e2000c10191e */
[----:B------:R-:W-:-:S02]  /*6e50*/  SHF.R.U64 R128, R128, 0x3, RZ ;  /* 0x0000000380807819 */ /* 0x000fc400000012ff */
        /* <DEDUP_REMOVED lines=10> */
[----:B------:R-:W-:Y:S01]  /*6f00*/  LOP3.LUT R130, R130, R131, RZ, 0x3c, !PT ;  /* 0x0000008382827212 */ /* 0x000fe200078e3cff */
[----:B------:R1:W-:Y:S01]  /*6f10*/  ST.E desc[UR30][R120.64], R42 ;  /* 0x0000002a78007985 */ /* 0x0003e2000c10191e */
[----:B------:R-:W-:Y:S01]  /*6f20*/  IMAD.X R131, RZ, RZ, R118, P2 ;  /* 0x000000ffff837224 */ /* 0x000fe200010e0676 */
[----:B------:R-:W-:-:S02]  /*6f30*/  LOP3.LUT R132, R132, R119, RZ, 0x3c, !PT ;  /* 0x0000007784847212 */ /* 0x000fc400078e3cff */
[----:B------:R1:W-:Y:S04]  /*6f40*/  ST.E desc[UR30][R120.64+0x4], R43 ;  /* 0x0000042b78007985 */ /* 0x0003e8000c10191e */
        /* <DEDUP_REMOVED lines=11> */
[----:B------:R1:W-:Y:S01]  /*7000*/  ST.E desc[UR30][R132.64+0x4], R55 ;  /* 0x0000043784007985 */ /* 0x0003e2000c10191e */
[----:B------:R-:W-:Y:S01]  /*7010*/  @!PT LDS RZ, [RZ] ;  /* 0x00000000fffff984 */ /* 0x000fe20000000800 */
[----:B------:R-:W-:Y:S01]  /*7020*/  @!PT LDS RZ, [RZ] ;  /* 0x00000000fffff984 */ /* 0x000fe20000000800 */
[----:B------:R-:W-:Y:S01]  /*7030*/  @!PT LDS RZ, [RZ] ;  /* 0x00000000fffff984 */ /* 0x000fe20000000800 */
[----:B------:R-:W-:Y:S01]  /*7040*/  @!PT LDS RZ, [RZ] ;  /* 0x00000000fffff984 */ /* 0x000fe20000000800 */
[----:B------:R2:W-:Y:S06]  /*7050*/  MEMBAR.ALL.CTA ;  /* 0x0000000000007992 */ /* 0x0005ec0000008000 */
[----:B--2---:R-:W2:Y:S01]  /*7060*/  FENCE.VIEW.ASYNC.S ;  /* 0x00000000000073c6 */ /* 0x004ea20000000000 */
[----:B------:R-:W-:Y:S05]  /*7070*/  @!P1 BRA `(.L_x_35) ;  /* 0x0000000000049947 */ /* 0x000fea0003800000 */
[----:B------:R-:W-:Y:S01]  /*7080*/  BPT.TRAP 0x1 ;  /* 0x000000040000795c */ /* 0x000fe20000300000 */
.L_x_35:
[----:B--2---:R-:W-:Y:S01]  /*7090*/  SYNCS.ARRIVE.TRANS64.A1T0 RZ, [UR18+0x30880], RZ ;  /* 0x030880ffffff79a7 */ /* 0x004fe20008100012 */
[----:B------:R-:W-:-:S04]  /*70a0*/  UIADD3 UR36, UR36, 0x1, URZ ;  /* 0x0000000124247890 */ /* 0x000fc8000fffe03f */
[----:B------:R-:W-:-:S04]  /*70b0*/  UISETP.NE.AND UP0, UPT, UR36, 0x2, UPT ;  /* 0x000000022400788c */ /* 0x000fc8000bf05270 */
[----:B------:R-:W-:Y:S02]  /*70c0*/  USEL UR14, URZ, 0x1, UP0 ;  /* 0x000000013f0e7887 */ /* 0x000fe40008000000 */
[----:B------:R-:W-:Y:S02]  /*70d0*/  USEL UR36, UR36, URZ, UP0 ;  /* 0x0000003f24247287 */ /* 0x000fe40008000000 */
[----:B------:R-:W-:-:S12]  /*70e0*/  ULOP3.LUT UR22, UR22, UR14, URZ, 0x3c, !UPT ;  /* 0x0000000e16167292 */ /* 0x000fd8000f8e3c3f */
.L_x_31:
[----:B------:R-:W-:Y:S02]  /*70f0*/  UIADD3 UR14, UR6, 0x1, URZ ;  /* 0x00000001060e7890 */ /* 0x000fe4000fffe03f */
[----:B------:R-:W-:Y:S02]  /*7100*/  UISETP.NE.AND UP1, UPT, UR6, 0x1, UPT ;  /* 0x000000010600788c */ /* 0x000fe4000bf25270 */
[----:B------:R-:W-:Y:S02]  /*7110*/  UISETP.NE.AND UP0, UPT, UR14, 0x2, UPT ;  /* 0x000000020e00788c */ /* 0x000fe4000bf05270 */
[----:B------:R-:W-:Y:S02]  /*7120*/  USEL UR15, URZ, 0x1, UP1 ;  /* 0x000000013f0f7887 */ /* 0x000fe40008800000 */
[----:B------:R-:W-:Y:S02]  /*7130*/  USEL UR6, UR14, URZ, UP0 ;  /* 0x0000003f0e067287 */ /* 0x000fe40008000000 */
[----:B------:R-:W-:Y:S01]  /*7140*/  ULOP3.LUT UR20, UR20, UR15, URZ, 0x3c, !UPT ;  /* 0x0000000f14147292 */ /* 0x000fe2000f8e3c3f */
[----:B------:R-:W-:Y:S11]  /*7150*/  @!P0 BRA `(.L_x_36) ;  /* 0x0000000000048947 */ /* 0x000ff60003800000 */
[----:B------:R-:W-:Y:S01]  /*7160*/  BPT.TRAP 0x1 ;  /* 0x000000040000795c */ /* 0x000fe20000300000 */
.L_x_36:
[----:B------:R-:W-:Y:S02]  /*7170*/  UISETP.GT.U32.AND UP0, UPT, UR4, 0x1, UPT ;  /* 0x000000010400788c */ /* 0x000fe4000bf04070 */
[----:B------:R-:W-:-:S04]  /*7180*/  ULEA UR14, UR5, UR37, 0x3 ;  /* 0x00000025050e7291 */ /* 0x000fc8000f8e183f */
[----:B------:R-:W-:Y:S01]  /*7190*/  UIADD3 UR14, UR14, 0x30820, URZ ;  /* 0x000308200e0e7890 */ /* 0x000fe2000fffe03f */
[----:B------:R-:W-:-:S03]  /*71a0*/  PLOP3.LUT P1, PT, PT, PT, UP0, 0x80, 0x0 ;  /* 0x000000000000781c */ /* 0x000fc60003f2f008 */
[----:B------:R-:W-:-:S09]  /*71b0*/  UPRMT UR14, URZ, 0x654, UR14 ;  /* 0x000006543f0e7896 */ /* 0x000fd2000800000e */
[----:B------:R-:W-:Y:S01]  /*71c0*/  SYNCS.ARRIVE.TRANS64.RED.A1T0 RZ, [UR14], RZ ;  /* 0x000000ffffff79a7 */ /* 0x000fe2000810040e */
[----:B------:R-:W-:Y:S05]  /*71d0*/  @P1 BRA `(.L_x_37) ;  /* 0x0000000000041947 */ /* 0x000fea0003800000 */
[----:B------:R-:W-:Y:S01]  /*71e0*/  BPT.TRAP 0x1 ;  /* 0x000000040000795c */ /* 0x000fe20000300000 */
.L_x_37:
[----:B------:R-:W-:-:S04]  /*71f0*/  UIADD3 UR5, UR5, 0x1, URZ ;  /* 0x0000000105057890 */ /* 0x000fc8000fffe03f */
[----:B------:R-:W-:-:S04]  /*7200*/  UISETP.NE.AND UP0, UPT, UR5, 0x4, UPT ;  /* 0x000000040500788c */ /* 0x000fc8000bf05270 */
[----:B------:R-:W-:Y:S01]  /*7210*/  USEL UR14, UR5, URZ, UP0 ;  /* 0x0000003f050e7287 */ /* 0x000fe20008000000 */
[----:B------:R-:W-:Y:S11]  /*7220*/  @!P0 BRA `(.L_x_38) ;  /* 0x0000000000048947 */ /* 0x000ff60003800000 */
[----:B------:R-:W-:Y:S01]  /*7230*/  BPT.TRAP 0x1 ;  /* 0x000000040000795c */ /* 0x000fe20000300000 */
.L_x_38:
[----:B------:R-:W-:-:S04]  /*7240*/  ULEA UR5, UR14, UR37, 0x3 ;  /* 0x000000250e057291 */ /* 0x000fc8000f8e183f */
[----:B------:R-:W-:-:S04]  /*7250*/  UIADD3 UR5, UR5, 0x30820, URZ ;  /* 0x0003082005057890 */ /* 0x000fc8000fffe03f */
[----:B------:R-:W-:-:S09]  /*7260*/  UPRMT UR5, URZ, 0x654, UR5 ;  /* 0x000006543f057896 */ /* 0x000fd20008000005 */
[----:B------:R-:W-:Y:S01]  /*7270*/  SYNCS.ARRIVE.TRANS64.RED.A1T0 RZ, [UR5], RZ ;  /* 0x000000ffffff79a7 */ /* 0x000fe20008100405 */
[----:B------:R-:W-:Y:S05]  /*7280*/  @P1 BRA `(.L_x_39) ;  /* 0x0000000000041947 */ /* 0x000fea0003800000 */
[----:B------:R-:W-:Y:S01]  /*7290*/  BPT.TRAP 0x1 ;  /* 0x000000040000795c */ /* 0x000fe20000300000 */
.L_x_39:
[----:B------:R-:W-:Y:S02]  /*72a0*/  UISETP.GT.AND UP2, UPT, UR11, 0x1, UPT ;  /* 0x000000010b00788c */ /* 0x000fe4000bf44270 */
[----:B------:R-:W-:Y:S02]  /*72b0*/  UIADD3 UR23, UR23, 0x1, URZ ;  /* 0x0000000117177890 */ /* 0x000fe4000fffe03f */
[----:B------:R-:W-:Y:S02]  /*72c0*/  UIADD3 UR5, UR14, 0x1, URZ ;  /* 0x000000010e057890 */ /* 0x000fe4000fffe03f */
[----:B------:R-:W-:Y:S01]  /*72d0*/  PLOP3.LUT P1, PT, PT, PT, UP2, 0x80, 0x0 ;  /* 0x000000000000781c */ /* 0x000fe20003f2f028 */
[----:B------:R-:W-:Y:S02]  /*72e0*/  UISETP.NE.AND UP0, UPT, UR23, 0x4, UPT ;  /* 0x000000041700788c */ /* 0x000fe4000bf05270 */
[----:B------:R-:W-:Y:S02]  /*72f0*/  UISETP.NE.AND UP1, UPT, UR5, 0x4, UPT ;  /* 0x000000040500788c */ /* 0x000fe4000bf25270 */
[----:B------:R-:W-:-:S02]  /*7300*/  USEL UR14, URZ, 0x1, UP0 ;  /* 0x000000013f0e7887 */ /* 0x000fc40008000000 */
[----:B------:R-:W-:Y:S02]  /*7310*/  UIADD3 UR11, UR11, -0x1, URZ ;  /* 0xffffffff0b0b7890 */ /* 0x000fe4000fffe03f */
[----:B------:R-:W-:Y:S02]  /*7320*/  USEL UR5, UR5, URZ, UP1 ;  /* 0x0000003f05057287 */ /* 0x000fe40008800000 */
[----:B------:R-:W-:Y:S02]  /*7330*/  USEL UR29, UR23, URZ, UP0 ;  /* 0x0000003f171d7287 */ /* 0x000fe40008000000 */
[----:B------:R-:W-:Y:S01]  /*7340*/  ULOP3.LUT UR24, UR24, UR14, URZ, 0x3c, !UPT ;  /* 0x0000000e18187292 */ /* 0x000fe2000f8e3c3f */
[----:B------:R-:W-:Y:S11]  /*7350*/  @P1 BRA `(.L_x_40) ;  /* 0xffffff9c00fc1947 */ /* 0x000ff6000383ffff */
.L_x_18:
[----:B------:R-:W-:Y:S05]  /*7360*/  @!P0 BRA `(.L_x_41) ;  /* 0x0000000000048947 */ /* 0x000fea0003800000 */
[----:B-1----:R-:W-:Y:S01]  /*7370*/  BPT.TRAP 0x1 ;  /* 0x000000040000795c */ /* 0x002fe20000300000 */
.L_x_41:
[----:B------:R-:W-:Y:S02]  /*7380*/  UISETP.GT.U32.AND UP0, UPT, UR4, 0x1, UPT ;  /* 0x000000010400788c */ /* 0x000fe4000bf04070 */
[----:B------:R-:W-:-:S04]  /*7390*/  UIADD3 UR5, UR8, 0x30860, URZ ;  /* 0x0003086008057890 */ /* 0x000fc8000fffe03f */
[----:B------:R-:W-:Y:S01]  /*73a0*/  PLOP3.LUT P1, PT, PT, PT, UP0, 0x80, 0x0 ;  /* 0x000000000000781c */ /* 0x000fe20003f2f008 */
[----:B------:R-:W-:-:S09]  /*73b0*/  UPRMT UR5, URZ, 0x654, UR5 ;  /* 0x000006543f057896 */ /* 0x000fd20008000005 */
[----:B------:R-:W-:Y:S03]  /*73c0*/  SYNCS.ARRIVE.TRANS64.RED.A1T0 RZ, [UR5], RZ ;  /* 0x000000ffffff79a7 */ /* 0x000fe60008100405 */
[----:B------:R-:W-:Y:S05]  /*73d0*/  @P1 BRA `(.L_x_42) ;  /* 0x0000000000041947 */ /* 0x000fea0003800000 */
[----:B-1----:R-:W-:Y:S01]  /*73e0*/  BPT.TRAP 0x1 ;  /* 0x000000040000795c */ /* 0x002fe20000300000 */
.L_x_42:
[----:B------:R-:W-:Y:S05]  /*73f0*/  @!P0 BRA `(.L_x_43) ;  /* 0x0000000000048947 */ /* 0x000fea0003800000 */
[----:B-1----:R-:W-:Y:S01]  /*7400*/  BPT.TRAP 0x1 ;  /* 0x000000040000795c */ /* 0x002fe20000300000 */
.L_x_43:
[----:B------:R-:W-:-:S04]  /*7410*/  UIADD3 UR8, UR8, 0x30868, URZ ;  /* 0x0003086808087890 */ /* 0x000fc8000fffe03f */
[----:B------:R-:W-:-:S09]  /*7420*/  UPRMT UR8, URZ, 0x654, UR8 ;  /* 0x000006543f087896 */ /* 0x000fd20008000008 */
[----:B------:R-:W-:Y:S01]  /*7430*/  SYNCS.ARRIVE.TRANS64.RED.A1T0 RZ, [UR8], RZ ;  /* 0x000000ffffff79a7 */ /* 0x000fe20008100408 */
[----:B------:R-:W-:Y:S05]  /*7440*/  @P1 BRA `(.L_x_44) ;  /* 0x0000000000041947 */ /* 0x000fea0003800000 */
[----:B-1----:R-:W-:Y:S01]  /*7450*/  BPT.TRAP 0x1 ;  /* 0x000000040000795c */ /* 0x002fe20000300000 */
.L_x_44:
[----:B------:R-:W-:-:S04]  /*7460*/  ULOP3.LUT UR7, UR7, 0x2, URZ, 0xfc, !UPT ;  /* 0x0000000207077892 */ /* 0x000fc8000f8efc3f */
[----:B------:R-:W-:-:S06]  /*7470*/  UISETP.NE.AND UP0, UPT, UR7, 0x3, UPT ;  /* 0x000000030700788c */ /* 0x000fcc000bf05270 */
[----:B------:R-:W-:-:S13]  /*7480*/  PLOP3.LUT P1, PT, PT, PT, UP0, 0x80, 0x0 ;  /* 0x000000000000781c */ /* 0x000fda0003f2f008 */
[----:B------:R-:W-:Y:S05]  /*7490*/  @!P1 BRA `(.L_x_45) ;  /* 0x0000000000049947 */ /* 0x000fea0003800000 */
[----:B-1----:R-:W-:Y:S01]  /*74a0*/  BPT.TRAP 0x1 ;  /* 0x000000040000795c */ /* 0x002fe20000300000 */
.L_x_45:
[----:B------:R-:W-:Y:S01]  /*74b0*/  ULEA UR4, UR6, UR37, 0x3 ;  /* 0x0000002506047291 */ /* 0x000fe2000f8e183f */
[----:B--2---:R-:W-:-:S05]  /*74c0*/  IMAD.U32 R0, RZ, RZ, UR20 ;  /* 0x00000014ff007e24 */ /* 0x004fca000f8e00ff */
[----:B------:R-:W-:-:S04]  /*74d0*/  SHF.L.U32 R0, R0, 0x1f, RZ ;  /* 0x0000001f00007819 */ /* 0x000fc800000006ff */
[----:B------:R-:W2:Y:S02]  /*74e0*/  SYNCS.PHASECHK.TRANS64.TRYWAIT P0, [UR4+0x30890], R0 ;  /* 0x03089000ff0075a7 */ /* 0x000ea40008000144 */
[----:B--2---:R-:W-:Y:S05]  /*74f0*/  @!P0 BRA `(.L_x_46) ;  /* 0x0000004800888947 */ /* 0x004fea0003800000 */
.L_x_135:
[----:B------:R-:W-:Y:S05]  /*7500*/  @!P1 BRA `(.L_x_47) ;  /* 0x0000000000049947 */ /* 0x000fea0003800000 */
[----:B-1----:R-:W-:Y:S01]  /*7510*/  BPT.TRAP 0x1 ;  /* 0x000000040000795c */ /* 0x002fe20000300000 */
.L_x_47:
[----:B------:R-:W-:-:S04]  /*7520*/  UIADD3 UR6, UR6, 0x1, URZ ;  /* 0x0000000106067890 */ /* 0x000fc8000fffe03f */
[----:B------:R-:W-:-:S04]  /*7530*/  UISETP.NE.AND UP0, UPT, UR6, 0x2, UPT ;  /* 0x000000020600788c */ /* 0x000fc8000bf05270 */
[----:B------:R-:W-:Y:S02]  /*7540*/  USEL UR4, URZ, 0x1, UP0 ;  /* 0x000000013f047887 */ /* 0x000fe40008000000 */
[----:B------:R-:W-:Y:S02]  /*7550*/  USEL UR6, UR6, URZ, UP0 ;  /* 0x0000003f06067287 */ /* 0x000fe40008000000 */
[----:B------:R-:W-:Y:S02]  /*7560*/  ULOP3.LUT UR4, UR20, UR4, URZ, 0x3c, !UPT ;  /* 0x0000000414047292 */ /* 0x000fe4000f8e3c3f */
[----:B------:R-:W-:-:S04]  /*7570*/  ULEA UR6, UR6, UR37, 0x3 ;  /* 0x0000002506067291 */ /* 0x000fc8000f8e183f */
[----:B--2---:R-:W-:-:S05]  /*7580*/  IMAD.U32 R0, RZ, RZ, UR4 ;  /* 0x00000004ff007e24 */ /* 0x004fca000f8e00ff */
[----:B------:R-:W-:-:S04]  /*7590*/  SHF.L.U32 R0, R0, 0x1f, RZ ;  /* 0x0000001f00007819 */ /* 0x000fc800000006ff */
[----:B------:R-:W2:Y:S02]  /*75a0*/  SYNCS.PHASECHK.TRANS64.TRYWAIT P0, [UR6+0x30890], R0 ;  /* 0x03089000ff0075a7 */ /* 0x000ea40008000146 */
[----:B--2---:R-:W-:Y:S05]  /*75b0*/  @!P0 BRA `(.L_x_48) ;  /* 0x0000004800708947 */ /* 0x004fea0003800000 */
.L_x_136:
[----:B------:R-:W-:Y:S01]  /*75c0*/  ULEA UR4, UR36, UR38, 0x1 ;  /* 0x0000002624047291 */ /* 0x000fe2000f8e083f */
[----:B------:R-:W-:Y:S01]  /*75d0*/  IMAD.U32 R2, RZ, RZ, UR22 ;  /* 0x00000016ff027e24 */ /* 0x000fe2000f8e00ff */
[----:B--2---:R-:W-:Y:S01]  /*75e0*/  MOV R0, RZ ;  /* 0x000000ff00007202 */ /* 0x004fe20000000f00 */
[----:B-1----:R-:W-:Y:S02]  /*75f0*/  USHF.L.U32 UR42, UR42, 0x6, URZ ;  /* 0x000000062a2a7899 */ /* 0x002fe4000800063f */
[----:B------:R-:W-:Y:S01]  /*7600*/  ULEA UR4, UR4, UR37, 0x3 ;  /* 0x0000002504047291 */ /* 0x000fe2000f8e183f */
[----:B------:R-:W-:Y:S02]  /*7610*/  SHF.L.U32 R2, R2, 0x1f, RZ ;  /* 0x0000001f02027819 */ /* 0x000fe400000006ff */
[----:B------:R-:W-:-:S06]  /*7620*/  LOP3.LUT P1, RZ, R0, 0x1bf, RZ, 0xc0, !PT ;  /* 0x000001bf00ff7812 */ /* 0x000fcc000782c0ff */
[----:B------:R-:W1:Y:S02]  /*7630*/  SYNCS.PHASECHK.TRANS64.TRYWAIT P0, [UR4+0x308a0], R2 ;  /* 0x0308a002ff0075a7 */ /* 0x000e640008000144 */
[----:B-1----:R-:W-:Y:S05]  /*7640*/  @!P0 BRA `(.L_x_49) ;  /* 0x0000004800648947 */ /* 0x002fea0003800000 */
.L_x_137:
[----:B------:R-:W-:Y:S05]  /*7650*/  @!P1 BRA `(.L_x_50) ;  /* 0x0000000000409947 */ /* 0x000fea0003800000 */
[----:B------:R-:W-:Y:S01]  /*7660*/  MOV R0, 0x0 ;  /* 0x0000000000007802 */ /* 0x000fe20000000f00 */
[----:B------:R-:W-:Y:S01]  /*7670*/  ULDC.64 UR4, c[0x4][0x68] ;  /* 0x01001a0000047ab9 */ /* 0x000fe20000000a00 */
[----:B------:R-:W-:Y:S01]  /*7680*/  ULDC.64 UR6, c[0x4][0x8] ;  /* 0x0100020000067ab9 */ /* 0x000fe20000000a00 */
[----:B------:R-:W-:Y:S01]  /*7690*/  MOV R4, UR4 ;  /* 0x0000000400047c02 */ /* 0x000fe20008000f00 */
[----:B-1----:R1:W2:Y:S01]  /*76a0*/  LDC.64 R2, c[0x4][R0] ;  /* 0x0100000000027b82 */ /* 0x0022a20000000a00 */
[----:B------:R-:W-:Y:S01]  /*76b0*/  IMAD.U32 R5, RZ, RZ, UR5 ;  /* 0x00000005ff057e24 */ /* 0x000fe2000f8e00ff */
[----:B------:R-:W-:Y:S01]  /*76c0*/  ULDC.64 UR4, c[0x4][0x70] ;  /* 0x01001c0000047ab9 */ /* 0x000fe20000000a00 */
[----:B------:R-:W-:Y:S02]  /*76d0*/  IMAD.U32 R10, RZ, RZ, UR6 ;  /* 0x00000006ff0a7e24 */ /* 0x000fe4000f8e00ff */
[----:B------:R-:W-:Y:S02]  /*76e0*/  IMAD.U32 R6, RZ, RZ, UR4 ;  /* 0x00000004ff067e24 */ /* 0x000fe4000f8e00ff */
[----:B------:R-:W-:-:S02]  /*76f0*/  IMAD.U32 R7, RZ, RZ, UR5 ;  /* 0x00000005ff077e24 */ /* 0x000fc4000f8e00ff */
[----:B------:R-:W-:Y:S02]  /*7700*/  IMAD.U32 R11, RZ, RZ, UR7 ;  /* 0x00000007ff0b7e24 */ /* 0x000fe4000f8e00ff */
[----:B------:R-:W-:Y:S02]  /*7710*/  IMAD.MOV.U32 R8, RZ, RZ, 0x70 ;  /* 0x00000070ff087424 */ /* 0x000fe400078e00ff */
[----:B------:R-:W-:Y:S02]  /*7720*/  IMAD.MOV.U32 R12, RZ, RZ, 0x1 ;  /* 0x00000001ff0c7424 */ /* 0x000fe400078e00ff */
[----:B-1----:R-:W-:-:S07]  /*7730*/  IMAD.MOV.U32 R13, RZ, RZ, RZ ;  /* 0x000000ffff0d7224 */ /* 0x002fce00078e00ff */
[----:B------:R-:W-:-:S07]  /*7740*/  LEPC R20, `(.L_x_50) ;  /* 0x000000001014794e */ /* 0x000fce0000000000 */
[----:B--2---:R-:W-:Y:S05]  /*7750*/  CALL.ABS.NOINC R2 ;  /* 0x0000000002007343 */ /* 0x004fea0003c00000 */
.L_x_50:
[----:B------:R-:W-:Y:S02]  /*7760*/  IMAD.U32 R16, RZ, RZ, UR37 ;  /* 0x00000025ff107e24 */ /* 0x000fe4000f8e00ff */
[----:B-1----:R-:W-:-:S04]  /*7770*/  IMAD.U32 R3, RZ, RZ, UR38 ;  /* 0x00000026ff037e24 */ /* 0x002fc8000f8e00ff */
[----:B------:R-:W-:-:S05]  /*7780*/  IMAD R16, R3, 0x4400, R16 ;  /* 0x0000440003107824 */ /* 0x000fca00078e0210 */
[----:B------:R-:W-:-:S13]  /*7790*/  LOP3.LUT P0, RZ, R16, 0x1b0, RZ, 0xc0, !PT ;  /* 0x000001b010ff7812 */ /* 0x000fda000780c0ff */
[----:B------:R-:W-:Y:S05]  /*77a0*/  @!P0 BRA `(.L_x_51) ;  /* 0x0000000000408947 */ /* 0x000fea0003800000 */
[----:B------:R-:W-:Y:S01]  /*77b0*/  MOV R0, 0x0 ;  /* 0x0000000000007802 */ /* 0x000fe20000000f00 */
[----:B------:R-:W-:Y:S01]  /*77c0*/  ULDC.64 UR4, c[0x4][0x68] ;  /* 0x01001a0000047ab9 */ /* 0x000fe20000000a00 */
[----:B------:R-:W-:Y:S01]  /*77d0*/  ULDC.64 UR6, c[0x4][0x8] ;  /* 0x0100020000067ab9 */ /* 0x000fe20000000a00 */
[----:B------:R-:W-:Y:S01]  /*77e0*/  MOV R4, UR4 ;  /* 0x0000000400047c02 */ /* 0x000fe20008000f00 */
[----:B------:R1:W2:Y:S01]  /*77f0*/  LDC.64 R2, c[0x4][R0] ;  /* 0x0100000000027b82 */ /* 0x0002a20000000a00 */
        /* <DEDUP_REMOVED lines=11> */
.L_x_51:
[----:B------:R-:W1:Y:S01]  /*78b0*/  S2R R6, SR_TID.X ;  /* 0x0000000000067919 */ /* 0x000e620000002100 */
[----:B------:R-:W-:Y:S01]  /*78c0*/  IMAD.MOV.U32 R17, RZ, RZ, 0x10 ;  /* 0x00000010ff117424 */ /* 0x000fe200078e00ff */
[----:B------:R-:W-:Y:S02]  /*78d0*/  F2FP.F16.F32.PACK_AB R184, R185, R184 ;  /* 0x000000b8b9b8723e */ /* 0x000fe400000000ff */
[----:B------:R-:W-:Y:S02]  /*78e0*/  F2FP.F16.F32.PACK_AB R192, R193, R192 ;  /* 0x000000c0c1c0723e */ /* 0x000fe400000000ff */
[----:B------:R-:W-:Y:S02]  /*78f0*/  F2FP.F16.F32.PACK_AB R185, R187, R186 ;  /* 0x000000babbb9723e */ /* 0x000fe400000000ff */
[----:B------:R-:W-:Y:S02]  /*7900*/  F2FP.F16.F32.PACK_AB R193, R195, R194 ;  /* 0x000000c2c3c1723e */ /* 0x000fe400000000ff */
[----:B------:R-:W-:-:S02]  /*7910*/  F2FP.F16.F32.PACK_AB R186, R189, R188 ;  /* 0x000000bcbdba723e */ /* 0x000fc400000000ff */
[----:B------:R-:W-:Y:S02]  /*7920*/  F2FP.F16.F32.PACK_AB R187, R191, R190 ;  /* 0x000000bebfbb723e */ /* 0x000fe400000000ff */
[----:B------:R-:W-:Y:S02]  /*7930*/  F2FP.F16.F32.PACK_AB R194, R197, R196 ;  /* 0x000000c4c5c2723e */ /* 0x000fe400000000ff */
[----:B------:R-:W-:Y:S01]  /*7940*/  F2FP.F16.F32.PACK_AB R195, R199, R198 ;  /* 0x000000c6c7c3723e */ /* 0x000fe200000000ff */
[C---:B-1----:R-:W-:Y:S01]  /*7950*/  IMAD.SHL.U32 R0, R6.reuse, 0x10, RZ ;  /* 0x0000001006007824 */ /* 0x042fe200078e00ff */
[----:B------:R-:W-:Y:S01]  /*7960*/  SHF.R.U32.HI R4, RZ, 0x1, R6 ;  /* 0x00000001ff047819 */ /* 0x000fe20000011606 */
[C---:B------:R-:W-:Y:S01]  /*7970*/  IMAD.SHL.U32 R2, R6.reuse, 0x20, RZ ;  /* 0x0000002006027824 */ /* 0x040fe200078e00ff */
[----:B------:R-:W-:Y:S02]  /*7980*/  LOP3.LUT P0, RZ, R6, 0x4, RZ, 0xc0, !PT ;  /* 0x0000000406ff7812 */ /* 0x000fe4000780c0ff */
[----:B------:R-:W-:-:S02]  /*7990*/  LOP3.LUT R5, R0, 0x600, RZ, 0xc0, !PT ;  /* 0x0000060000057812 */ /* 0x000fc400078ec0ff */
[----:B------:R-:W-:Y:S02]  /*79a0*/  LOP3.LUT R0, R6, 0x7f, RZ, 0xc0, !PT ;  /* 0x0000007f06007812 */ /* 0x000fe400078ec0ff */
[----:B------:R-:W-:Y:S02]  /*79b0*/  LOP3.LUT R3, R2, 0xc0, RZ, 0xc0, !PT ;  /* 0x000000c002037812 */ /* 0x000fe400078ec0ff */
[----:B------:R-:W-:Y:S01]  /*79c0*/  LOP3.LUT R5, R5, 0x20, R2, 0xf8, !PT ;  /* 0x0000002005057812 */ /* 0x000fe200078ef802 */
[----:B------:R-:W-:Y:S01]  /*79d0*/  VIADD R18, R0, 0x1f ;  /* 0x0000001f00127836 */ /* 0x000fe20000000000 */
[----:B------:R-:W-:Y:S02]  /*79e0*/  LOP3.LUT R3, R3, 0x8, R4, 0xf8, !PT ;  /* 0x0000000803037812 */ /* 0x000fe400078ef804 */
[----:B------:R-:W-:Y:S02]  /*79f0*/  SHF.L.U32 R4, R6, 0x2, RZ ;  /* 0x0000000206047819 */ /* 0x000fe400000006ff */
[----:B------:R-:W-:-:S02]  /*7a00*/  ISETP.GT.U32.AND P1, PT, R18, 0x3e, PT ;  /* 0x0000003e1200780c */ /* 0x000fc40003f24070 */
[----:B------:R-:W-:Y:S02]  /*7a10*/  LOP3.LUT R3, R3, 0x18, R4, 0x78, !PT ;  /* 0x0000001803037812 */ /* 0x000fe400078e7804 */
[----:B------:R-:W-:Y:S02]  /*7a20*/  LOP3.LUT R2, R5, 0x100, R2, 0xf8, !PT ;  /* 0x0000010005027812 */ /* 0x000fe400078ef802 */
[----:B------:R-:W-:Y:S02]  /*7a30*/  SEL R17, R17, 0xfffffff0, !P0 ;  /* 0xfffffff011117807 */ /* 0x000fe40004000000 */
[----:B------:R-:W-:-:S05]  /*7a40*/  LOP3.LUT R3, R2, R3, RZ, 0xfc, !PT ;  /* 0x0000000302037212 */ /* 0x000fca00078efcff */
[----:B------:R-:W-:Y:S05]  /*7a50*/  @P1 BRA `(.L_x_52) ;  /* 0x0000000000041947 */ /* 0x000fea0003800000 */
[----:B------:R-:W-:-:S04]  /*7a60*/  DEPBAR.LE SB0, 0x1 ;  /* 0x000080400000791a */ /* 0x000fc80000000000 */
.L_x_52:
[----:B------:R-:W-:Y:S05]  /*7a70*/  WARPSYNC.ALL ;  /* 0x0000000000007948 */ /* 0x000fea0003800000 */
[----:B------:R-:W-:Y:S01]  /*7a80*/  BAR.SYNC.DEFER_BLOCKING 0x1, 0x80 ;  /* 0x0042000000007b1d */ /* 0x000fe20000010000 */
[----:B------:R-:W-:Y:S01]  /*7a90*/  IMAD R22, R3, 0x2, R16 ;  /* 0x0000000203167824 */ /* 0x000fe200078e0210 */
[----:B------:R-:W-:Y:S02]  /*7aa0*/  F2FP.F16.F32.PACK_AB R200, R201, R200 ;  /* 0x000000c8c9c8723e */ /* 0x000fe400000000ff */
[----:B------:R-:W-:Y:S01]  /*7ab0*/  F2FP.F16.F32.PACK_AB R208, R209, R208 ;  /* 0x000000d0d1d0723e */ /* 0x000fe200000000ff */
[----:B------:R-:W-:Y:S01]  /*7ac0*/  IMAD R0, R17, 0x2, R22 ;  /* 0x0000000211007824 */ /* 0x000fe200078e0216 */
[----:B------:R-:W-:Y:S01]  /*7ad0*/  ULDC.64 UR46, c[0x0][0x198] ;  /* 0x00006600002e7ab9 */ /* 0x000fe20000000a00 */
[----:B------:R-:W-:Y:S01]  /*7ae0*/  BSSY B0, `(.L_x_53) ;  /* 0x000001a000007945 */ /* 0x000fe20003800000 */
[----:B------:R-:W-:-:S02]  /*7af0*/  F2FP.F16.F32.PACK_AB R201, R203, R202 ;  /* 0x000000cacbc9723e */ /* 0x000fc400000000ff */
[----:B------:R-:W-:Y:S02]  /*7b00*/  F2FP.F16.F32.PACK_AB R209, R211, R210 ;  /* 0x000000d2d3d1723e */ /* 0x000fe400000000ff */
[----:B------:R-:W-:Y:S02]  /*7b10*/  F2FP.F16.F32.PACK_AB R202, R205, R204 ;  /* 0x000000cccdca723e */ /* 0x000fe400000000ff */
[----:B------:R-:W-:Y:S02]  /*7b20*/  F2FP.F16.F32.PACK_AB R203, R207, R206 ;  /* 0x000000cecfcb723e */ /* 0x000fe400000000ff */
[----:B------:R-:W-:Y:S02]  /*7b30*/  F2FP.F16.F32.PACK_AB R210, R213, R212 ;  /* 0x000000d4d5d2723e */ /* 0x000fe400000000ff */
[----:B------:R-:W-:Y:S01]  /*7b40*/  F2FP.F16.F32.PACK_AB R211, R215, R214 ;  /* 0x000000d6d7d3723e */ /* 0x000fe200000000ff */
[----:B------:R1:W-:Y:S04]  /*7b50*/  STSM.16.M88.4 [R22], R184 ;  /* 0x000000b816007844 */ /* 0x0003e80000000200 */
[----:B------:R1:W-:Y:S01]  /*7b60*/  STSM.16.M88.4 [R0], R192 ;  /* 0x000000c000007844 */ /* 0x0003e20000000200 */
[----:B------:R-:W-:Y:S01]  /*7b70*/  @!PT LDS RZ, [RZ] ;  /* 0x00000000fffff984 */ /* 0x000fe20000000800 */
[----:B------:R-:W-:Y:S01]  /*7b80*/  @!PT LDS RZ, [RZ] ;  /* 0x00000000fffff984 */ /* 0x000fe20000000800 */
[----:B------:R-:W-:Y:S01]  /*7b90*/  @!PT LDS RZ, [RZ] ;  /* 0x00000000fffff984 */ /* 0x000fe20000000800 */
[----:B------:R-:W-:Y:S01]  /*7ba0*/  @!PT LDS RZ, [RZ] ;  /* 0x00000000fffff984 */ /* 0x000fe20000000800 */
[----:B------:R2:W-:Y:S06]  /*7bb0*/  MEMBAR.ALL.CTA ;  /* 0x0000000000007992 */ /* 0x0005ec0000008000 */
[----:B--2---:R-:W2:Y:S02]  /*7bc0*/  FENCE.VIEW.ASYNC.S ;  /* 0x00000000000073c6 */ /* 0x004ea40000000000 */
[----:B--2---:R-:W-:Y:S06]  /*7bd0*/  BAR.SYNC.DEFER_BLOCKING 0x1, 0x80 ;  /* 0x0042000000007b1d */ /* 0x004fec0000010000 */
[----:B------:R-:W-:Y:S05]  /*7be0*/  @P1 BRA `(.L_x_54) ;  /* 0x0000000000241947 */ /* 0x000fea0003800000 */
[----:B------:R-:W-:Y:S01]  /*7bf0*/  S2UR UR44, SR_CTAID.Z ;  /* 0x00000000002c79c3 */ /* 0x000fe20000002700 */
[----:B------:R-:W-:Y:S01]  /*7c00*/  R2UR UR40, R16 ;  /* 0x00000000102872ca */ /* 0x000fe200000e0000 */
[----:B------:R-:W-:Y:S01]  /*7c10*/  UIADD3 UR4, UP0, UR46, 0x9f0, URZ ;  /* 0x000009f02e047890 */ /* 0x000fe2000ff1e03f */
[----:B------:R-:W-:-:S03]  /*7c20*/  UMOV UR41, URZ ;  /* 0x0000003f00297c82 */ /* 0x000fc60008000000 */
[----:B------:R-:W-:Y:S02]  /*7c30*/  UIADD3.X UR5, URZ, UR47, URZ, UP0, !UPT ;  /* 0x0000002f3f057290 */ /* 0x000fe400087fe43f */
[----:B------:R-:W2:Y:S07]  /*7c40*/  S2UR UR43, SR_CTAID.Y ;  /* 0x00000000002b79c3 */ /* 0x000eae0000002600 */
[----:B--2---:R2:W-:Y:S01]  /*7c50*/  UTMASTG.4D [UR40], [UR4] ;  /* 0x00000028040073b5 */ /* 0x0045e20008018000 */
[----:B------:R0:W-:Y:S01]  /*7c60*/  UTMACMDFLUSH ;  /* 0x00000000000079b7 */ /* 0x0001e20000000000 */
[----:B--2---:R-:W-:-:S04]  /*7c70*/  DEPBAR.LE SB0, 0x1 ;  /* 0x000080400000791a */ /* 0x004fc80000000000 */
.L_x_54:
[----:B------:R-:W-:Y:S05]  /*7c80*/  BSYNC B0 ;  /* 0x0000000000007941 */ /* 0x000fea0003800000 */
.L_x_53:
[----:B------:R-:W-:Y:S01]  /*7c90*/  BAR.SYNC.DEFER_BLOCKING 0x1, 0x80 ;  /* 0x0042000000007b1d */ /* 0x000fe20000010000 */
[----:B------:R-:W-:-:S04]  /*7ca0*/  MOV R2, RZ ;  /* 0x000000ff00027202 */ /* 0x000fc80000000f00 */
[----:B------:R-:W-:Y:S01]  /*7cb0*/  LOP3.LUT P0, RZ, R2, 0x1bf, RZ, 0xc0, !PT ;  /* 0x000001bf02ff7812 */ /* 0x000fe2000780c0ff */
[----:B------:R-:W-:Y:S01]  /*7cc0*/  BSSY B0, `(.L_x_55) ;  /* 0x0000014000007945 */ /* 0x000fe20003800000 */
[----:B------:R2:W-:Y:S04]  /*7cd0*/  STSM.16.M88.4 [R22+0x1000], R200 ;  /* 0x001000c816007844 */ /* 0x0005e80000000200 */
[----:B------:R2:W-:Y:S01]  /*7ce0*/  STSM.16.M88.4 [R0+0x1000], R208 ;  /* 0x001000d000007844 */ /* 0x0005e20000000200 */
[----:B------:R-:W-:Y:S01]  /*7cf0*/  @!PT LDS RZ, [RZ] ;  /* 0x00000000fffff984 */ /* 0x000fe20000000800 */
[----:B------:R-:W-:Y:S01]  /*7d00*/  @!PT LDS RZ, [RZ] ;  /* 0x00000000fffff984 */ /* 0x000fe20000000800 */
[----:B------:R-:W-:Y:S01]  /*7d10*/  @!PT LDS RZ, [RZ] ;  /* 0x00000000fffff984 */ /* 0x000fe20000000800 */
[----:B------:R-:W-:Y:S01]  /*7d20*/  @!PT LDS RZ, [RZ] ;  /* 0x00000000fffff984 */ /* 0x000fe20000000800 */
[----:B------:R3:W-:Y:S06]  /*7d30*/  MEMBAR.ALL.CTA ;  /* 0x0000000000007992 */ /* 0x0007ec0000008000 */
[----:B---3--:R-:W3:Y:S02]  /*7d40*/  FENCE.VIEW.ASYNC.S ;  /* 0x00000000000073c6 */ /* 0x008ee40000000000 */
[----:B---3--:R-:W-:Y:S06]  /*7d50*/  BAR.SYNC.DEFER_BLOCKING 0x1, 0x80 ;  /* 0x0042000000007b1d */ /* 0x008fec0000010000 */
[----:B------:R-:W-:Y:S05]  /*7d60*/  @P1 BRA `(.L_x_56) ;  /* 0x0000000000241947 */ /* 0x000fea0003800000 */
[----:B------:R-:W-:Y:S01]  /*7d70*/  S2UR UR44, SR_CTAID.Z ;  /* 0x00000000002c79c3 */ /* 0x000fe20000002700 */
[----:B------:R-:W-:Y:S01]  /*7d80*/  R2UR UR40, R16 ;  /* 0x00000000102872ca */ /* 0x000fe200000e0000 */
[----:B------:R-:W-:Y:S01]  /*7d90*/  UIADD3 UR4, UP0, UR46, 0x9f0, URZ ;  /* 0x000009f02e047890 */ /* 0x000fe2000ff1e03f */
[----:B------:R-:W-:-:S03]  /*7da0*/  UMOV UR41, 0x20 ;  /* 0x0000002000297882 */ /* 0x000fc60000000000 */
[----:B------:R-:W-:Y:S02]  /*7db0*/  UIADD3.X UR5, URZ, UR47, URZ, UP0, !UPT ;  /* 0x0000002f3f057290 */ /* 0x000fe400087fe43f */
[----:B------:R-:W3:Y:S06]  /*7dc0*/  S2UR UR43, SR_CTAID.Y ;  /* 0x00000000002b79c3 */ /* 0x000eec0000002600 */
[----:B------:R-:W-:-:S09]  /*7dd0*/  UIADD3 UR40, UR40, 0x1000, URZ ;  /* 0x0000100028287890 */ /* 0x000fd2000fffe03f */
[----:B---3--:R3:W-:Y:S02]  /*7de0*/  UTMASTG.4D [UR40], [UR4] ;  /* 0x00000028040073b5 */ /* 0x0087e40008018000 */
[----:B---3--:R0:W-:Y:S02]  /*7df0*/  UTMACMDFLUSH ;  /* 0x00000000000079b7 */ /* 0x0081e40000000000 */
.L_x_56:
[----:B------:R-:W-:Y:S05]  /*7e00*/  BSYNC B0 ;  /* 0x0000000000007941 */ /* 0x000fea0003800000 */
.L_x_55:
[----:B------:R-:W-:Y:S05]  /*7e10*/  @!P0 BRA `(.L_x_57) ;  /* 0x0000000000408947 */ /* 0x000fea0003800000 */
[----:B-12---:R-:W-:Y:S01]  /*7e20*/  MOV R0, 0x0 ;  /* 0x0000000000007802 */ /* 0x006fe20000000f00 */
[----:B------:R-:W-:Y:S01]  /*7e30*/  ULDC.64 UR4, c[0x4][0x68] ;  /* 0x01001a0000047ab9 */ /* 0x000fe20000000a00 */
[----:B------:R-:W-:Y:S01]  /*7e40*/  ULDC.64 UR6, c[0x4][0x8] ;  /* 0x0100020000067ab9 */ /* 0x000fe20000000a00 */
[----:B------:R-:W-:Y:S01]  /*7e50*/  IMAD.U32 R4, RZ, RZ, UR4 ;  /* 0x00000004ff047e24 */ /* 0x000fe2000f8e00ff */
[----:B------:R1:W2:Y:S01]  /*7e60*/  LDC.64 R2, c[0x4][R0] ;  /* 0x0100000000027b82 */ /* 0x0002a20000000a00 */
[----:B------:R-:W-:Y:S01]  /*7e70*/  IMAD.U32 R5, RZ, RZ, UR5 ;  /* 0x00000005ff057e24 */ /* 0x000fe2000f8e00ff */
[----:B------:R-:W-:Y:S01]  /*7e80*/  ULDC.64 UR4, c[0x4][0x70] ;  /* 0x01001c0000047ab9 */ /* 0x000fe20000000a00 */
[----:B------:R-:W-:Y:S01]  /*7e90*/  IMAD.U32 R10, RZ, RZ, UR6 ;  /* 0x00000006ff0a7e24 */ /* 0x000fe2000f8e00ff */
[----:B------:R-:W-:Y:S01]  /*7ea0*/  MOV R8, 0x70 ;  /* 0x0000007000087802 */ /* 0x000fe20000000f00 */
[----:B------:R-:W-:Y:S02]  /*7eb0*/  IMAD.U32 R6, RZ, RZ, UR4 ;  /* 0x00000004ff067e24 */ /* 0x000fe4000f8e00ff */
[----:B------:R-:W-:-:S02]  /*7ec0*/  IMAD.U32 R7, RZ, RZ, UR5 ;  /* 0x00000005ff077e24 */ /* 0x000fc4000f8e00ff */
[----:B------:R-:W-:Y:S02]  /*7ed0*/  IMAD.U32 R11, RZ, RZ, UR7 ;  /* 0x00000007ff0b7e24 */ /* 0x000fe4000f8e00ff */
[----:B------:R-:W-:Y:S02]  /*7ee0*/  IMAD.MOV.U32 R12, RZ, RZ, 0x1 ;  /* 0x00000001ff0c7424 */ /* 0x000fe400078e00ff */
[----:B-1----:R-:W-:-:S07]  /*7ef0*/  IMAD.MOV.U32 R13, RZ, RZ, RZ ;  /* 0x000000ffff0d7224 */ /* 0x002fce00078e00ff */
[----:B------:R-:W-:-:S07]  /*7f00*/  LEPC R20, `(.L_x_57) ;  /* 0x000000001014794e */ /* 0x000fce0000000000 */
[----:B--2---:R-:W-:Y:S05]  /*7f10*/  CALL.ABS.NOINC R2 ;  /* 0x0000000002007343 */ /* 0x004fea0003c00000 */
.L_x_57:
[----:B-12---:R-:W-:-:S05]  /*7f20*/  VIADD R0, R16, 0x2200 ;  /* 0x0000220010007836 */ /* 0x006fca0000000000 */
[----:B------:R-:W-:-:S13]  /*7f30*/  LOP3.LUT P0, RZ, R0, 0x1b0, RZ, 0xc0, !PT ;  /* 0x000001b000ff7812 */ /* 0x000fda000780c0ff */
[----:B------:R-:W-:Y:S05]  /*7f40*/  @!P0 BRA `(.L_x_58) ;  /* 0x0000000000408947 */ /* 0x000fea0003800000 */
[----:B------:R-:W-:Y:S01]  /*7f50*/  MOV R0, 0x0 ;  /* 0x0000000000007802 */ /* 0x000fe20000000f00 */
        /* <DEDUP_REMOVED lines=15> */
.L_x_58:
[----:B------:R-:W-:Y:S01]  /*8050*/  ISETP.GT.U32.AND P6, PT, R18, 0x3e, PT ;  /* 0x0000003e1200780c */ /* 0x000fe20003fc4070 */
[----:B------:R-:W-:Y:S01]  /*8060*/  IMAD R17, R17, 0x2, R22 ;  /* 0x0000000211117824 */ /* 0x000fe200078e0216 */
        /* <DEDUP_REMOVED lines=17> */
[----:B------:R-:W-:-:S04]  /*8180*/  DEPBAR.LE SB0, 0x1 ;  /* 0x000080400000791a */ /* 0x000fc80000000000 */
.L_x_59:
[----:B------:R-:W-:Y:S05]  /*8190*/  WARPSYNC.ALL ;  /* 0x0000000000007948 */ /* 0x000fea0003800000 */
[----:B------:R-:W-:Y:S06]  /*81a0*/  BAR.SYNC.DEFER_BLOCKING 0x1, 0x80 ;  /* 0x0042000000007b1d */ /* 0x000fec0000010000 */
        /* <DEDUP_REMOVED lines=16> */
[----:B------:R-:W2:Y:S06]  /*82b0*/  S2UR UR43, SR_CTAID.Y ;  /* 0x00000000002b79c3 */ /* 0x000eac0000002600 */
[----:B------:R-:W-:-:S09]  /*82c0*/  UIADD3 UR40, UR40, 0x2200, URZ ;  /* 0x0000220028287890 */ /* 0x000fd2000fffe03f */
[----:B--2---:R2:W-:Y:S01]  /*82d0*/  UTMASTG.4D [UR40], [UR4] ;  /* 0x00000028040073b5 */ /* 0x0045e20008018000 */
[----:B------:R0:W-:Y:S01]  /*82e0*/  UTMACMDFLUSH ;  /* 0x00000000000079b7 */ /* 0x0001e20000000000 */
[----:B--2---:R-:W-:-:S04]  /*82f0*/  DEPBAR.LE SB0, 0x1 ;  /* 0x000080400000791a */ /* 0x004fc80000000000 */
.L_x_61:
[----:B------:R-:W-:Y:S05]  /*8300*/  BSYNC B0 ;  /* 0x0000000000007941 */ /* 0x000fea0003800000 */
.L_x_60:
        /* <DEDUP_REMOVED lines=21> */
.L_x_63:
[----:B------:R-:W-:Y:S05]  /*8460*/  BSYNC B0 ;  /* 0x0000000000007941 */ /* 0x000fea0003800000 */
.L_x_62:
[----:B------:R-:W-:Y:S01]  /*8470*/  ULOP3.LUT UR38, UR38, 0x1, URZ, 0xc, !UPT ;  /* 0x0000000126267892 */ /* 0x000fe2000f8e0c3f */
[----:B------:R-:W-:-:S04]  /*8480*/  DEPBAR.LE SB0, 0x0 ;  /* 0x000080000000791a */ /* 0x000fc80000000000 */
[----:B------:R-:W-:Y:S01]  /*8490*/  ULEA UR36, UR36, UR38, 0x1 ;  /* 0x0000002624247291 */ /* 0x000fe2000f8e083f */
[----:B------:R-:W-:-:S04]  /*84a0*/  DEPBAR.LE SB0, 0x0 ;  /* 0x000080000000791a */ /* 0x000fc80000000000 */
[----:B------:R-:W-:-:S09]  /*84b0*/  ULEA UR36, UR36, UR37, 0x3 ;  /* 0x0000002524247291 */ /* 0x000fd2000f8e183f */
[----:B------:R-:W-:Y:S01]  /*84c0*/  SYNCS.ARRIVE.TRANS64.A1T0 RZ, [UR36+0x308a0], RZ ;  /* 0x0308a0ffffff79a7 */ /* 0x000fe20008100024 */
[----:B------:R-:W-:Y:S05]  /*84d0*/  EXIT ;  /* 0x000000000000794d */ /* 0x000fea0003800000 */
.L_x_6:
[----:B------:R-:W-:-:S08]  /*84e0*/  NOP ;  /* 0x0000000000007918 */ /* 0x000fd00000000000 */
[----:B------:R-:W1:-:S00]  /*84f0*/  USETMAXREG.DEALLOC.CTAPOOL 0x18 ;  /* 0x00000018000079c8 */ /* 0x000e4000080e0500 */
[----:B------:R-:W-:-:S13]  /*8500*/  PLOP3.LUT P0, PT, PT, PT, UP0, 0x80, 0x0 ;  /* 0x000000000000781c */ /* 0x000fda0003f0f008 */
[----:B-1----:R-:W-:Y:S05]  /*8510*/  @!P0 BRA `(.L_x_64) ;  /* 0x0000001c00608947 */ /* 0x002fea0003800000 */
[----:B------:R-:W-:-:S13]  /*8520*/  ISETP.NE.AND P0, PT, RZ, UR5, PT ;  /* 0x00000005ff007c0c */ /* 0x000fda000bf05270 */
[----:B------:R-:W-:Y:S05]  /*8530*/  @P0 EXIT ;  /* 0x000000000000094d */ /* 0x000fea0003800000 */
[----:B------:R-:W-:Y:S01]  /*8540*/  ULDC UR13, c[0x0][0x288] ;  /* 0x0000a200000d7ab9 */ /* 0x000fe20000000800 */
[----:B------:R-:W-:Y:S01]  /*8550*/  ELECT P0, URZ, PT ;  /* 0x00000000003f782f */ /* 0x000fe20003800000 */
[----:B------:R-:W-:Y:S01]  /*8560*/  UISETP.GE.AND UP0, UPT, UR13, 0x1, UPT ;  /* 0x000000010d00788c */ /* 0x000fe2000bf06270 */
[----:B------:R-:W-:-:S05]  /*8570*/  UMOV UR6, URZ ;  /* 0x0000003f00067c82 */ /* 0x000fca0008000000 */
[----:B------:R-:W-:-:S13]  /*8580*/  PLOP3.LUT P1, PT, PT, PT, UP0, 0x80, 0x0 ;  /* 0x000000000000781c */ /* 0x000fda0003f2f008 */
[----:B------:R-:W-:Y:S05]  /*8590*/  @!P1 BRA `(.L_x_65) ;  /* 0x0000001800fc9947 */ /* 0x000fea0003800000 */
[----:B------:R-:W-:Y:S01]  /*85a0*/  ULOP3.LUT UR4, UR7, 0x1, URZ, 0xfc, !UPT ;  /* 0x0000000107047892 */ /* 0x000fe2000f8efc3f */
[----:B------:R-:W1:Y:S03]  /*85b0*/  S2UR UR5, SR_CgaCtaId ;  /* 0x00000000000579c3 */ /* 0x000e660000008800 */
[----:B------:R-:W-:-:S06]  /*85c0*/  UISETP.NE.AND UP0, UPT, UR4, 0x3, UPT ;  /* 0x000000030400788c */ /* 0x000fcc000bf05270 */
[----:B------:R-:W-:-:S13]  /*85d0*/  PLOP3.LUT P1, PT, PT, PT, UP0, 0x80, 0x0 ;  /* 0x000000000000781c */ /* 0x000fda0003f2f008 */
[----:B------:R-:W-:Y:S05]  /*85e0*/  @!P1 BRA `(.L_x_66) ;  /* 0x0000000000049947 */ /* 0x000fea0003800000 */
[----:B-1----:R-:W-:Y:S01]  /*85f0*/  BPT.TRAP 0x1 ;  /* 0x000000040000795c */ /* 0x002fe20000300000 */
.L_x_66:
[----:B------:R-:W-:Y:S01]  /*8600*/  UMOV UR4, 0x400 ;  /* 0x0000040000047882 */ /* 0x000fe20000000000 */
[----:B------:R-:W-:Y:S01]  /*8610*/  SHF.L.U32 R0, RZ, 0x1f, RZ ;  /* 0x0000001fff007819 */ /* 0x000fe200000006ff */
[----:B-1----:R-:W-:Y:S01]  /*8620*/  ULEA UR4, UR5, UR4, 0x18 ;  /* 0x0000000405047291 */ /* 0x002fe2000f8ec03f */
[----:B------:R-:W-:-:S08]  /*8630*/  UMOV UR6, URZ ;  /* 0x0000003f00067c82 */ /* 0x000fd00008000000 */
[----:B------:R-:W1:Y:S02]  /*8640*/  SYNCS.PHASECHK.TRANS64.TRYWAIT P2, [UR4+0x30880], R0 ;  /* 0x03088000ff0075a7 */ /* 0x000e640008040144 */
[----:B-1----:R-:W-:Y:S05]  /*8650*/  @!P2 BRA `(.L_x_67) ;  /* 0x000000380078a947 */ /* 0x002fea0003800000 */
.L_x_138:
[----:B------:R-:W-:Y:S04]  /*8660*/  BSSY B0, `(.L_x_68) ;  /* 0x000007c000007945 */ /* 0x000fe80003800000 */
[----:B------:R-:W-:Y:S05]  /*8670*/  @!P0 BRA `(.L_x_69) ;  /* 0x0000000400e88947 */ /* 0x000fea0003800000 */
[----:B------:R-:W2:Y:S01]  /*8680*/  S2UR UR22, SR_CTAID.Y ;  /* 0x00000000001679c3 */ /* 0x000ea20000002600 */
[----:B------:R-:W-:Y:S01]  /*8690*/  ULDC.64 UR8, c[0x0][0x198] ;  /* 0x0000660000087ab9 */ /* 0x000fe20000000a00 */
[----:B------:R-:W-:Y:S01]  /*86a0*/  UIADD3 UR40, UR4, 0x20000, URZ ;  /* 0x0002000004287890 */ /* 0x000fe2000fffe03f */
[----:B------:R-:W-:-:S04]  /*86b0*/  DEPBAR.LE SB0, 0x1 ;  /* 0x000080400000791a */ /* 0x000fc80000000000 */
[----:B------:R-:W-:Y:S01]  /*86c0*/  UIADD3 UR14, UP0, UR8, 0x6f0, URZ ;  /* 0x000006f0080e7890 */ /* 0x000fe2000ff1e03f */
[----:B------:R-:W3:Y:S01]  /*86d0*/  S2UR UR21, SR_CTAID.Z ;  /* 0x00000000001579c3 */ /* 0x000ee20000002700 */
[----:B------:R-:W-:Y:S02]  /*86e0*/  UIADD3 UR24, UR4, 0x20800, URZ ;  /* 0x0002080004187890 */ /* 0x000fe4000fffe03f */
[----:B------:R-:W-:Y:S02]  /*86f0*/  UIADD3.X UR15, URZ, UR9, URZ, UP0, !UPT ;  /* 0x000000093f0f7290 */ /* 0x000fe400087fe43f */
[----:B------:R-:W-:Y:S02]  /*8700*/  UIADD3 UR16, UR4, 0x21000, URZ ;  /* 0x0002100004107890 */ /* 0x000fe4000fffe03f */
[----:B------:R-:W-:Y:S01]  /*8710*/  UIADD3 UR8, UR4, 0x21800, URZ ;  /* 0x0002180004087890 */ /* 0x000fe2000fffe03f */
[----:B------:R-:W-:Y:S01]  /*8720*/  UMOV UR41, URZ ;  /* 0x0000003f00297c82 */ /* 0x000fe20008000000 */
[----:B------:R-:W-:Y:S01]  /*8730*/  UMOV UR42, URZ ;  /* 0x0000003f002a7c82 */ /* 0x000fe20008000000 */
[----:B------:R-:W-:Y:S01]  /*8740*/  UMOV UR26, 0x8 ;  /* 0x00000008001a7882 */ /* 0x000fe20000000000 */
[----:B------:R-:W-:Y:S01]  /*8750*/  UMOV UR25, UR41 ;  /* 0x0000002900197c82 */ /* 0x000fe20008000000 */
[----:B------:R-:W-:Y:S01]  /*8760*/  UMOV UR18, 0x10 ;  /* 0x0000001000127882 */ /* 0x000fe20000000000 */
[----:B------:R-:W-:Y:S01]  /*8770*/  UMOV UR17, UR41 ;  /* 0x0000002900117c82 */ /* 0x000fe20008000000 */
[----:B------:R-:W-:Y:S01]  /*8780*/  UMOV UR10, 0x18 ;  /* 0x00000018000a7882 */ /* 0x000fe20000000000 */
[----:B--2---:R-:W-:Y:S01]  /*8790*/  UMOV UR43, UR22 ;  /* 0x00000016002b7c82 */ /* 0x004fe20008000000 */
[----:B------:R-:W-:Y:S01]  /*87a0*/  UMOV UR27, UR22 ;  /* 0x00000016001b7c82 */ /* 0x000fe20008000000 */
[----:B------:R-:W-:Y:S01]  /*87b0*/  UMOV UR19, UR22 ;  /* 0x0000001600137c82 */ /* 0x000fe20008000000 */
[----:B------:R-:W-:Y:S01]  /*87c0*/  UMOV UR11, UR22 ;  /* 0x00000016000b7c82 */ /* 0x000fe20008000000 */
[----:B------:R-:W-:Y:S01]  /*87d0*/  UIADD3 UR32, UR4, 0x22000, URZ ;  /* 0x0002200004207890 */ /* 0x000fe2000fffe03f */
[----:B------:R-:W-:Y:S01]  /*87e0*/  UMOV UR9, UR41 ;  /* 0x0000002900097c82 */ /* 0x000fe20008000000 */
[----:B------:R-:W-:Y:S01]  /*87f0*/  UMOV UR34, 0x20 ;  /* 0x0000002000227882 */ /* 0x000fe20000000000 */
[----:B---3--:R-:W-:Y:S01]  /*8800*/  UMOV UR44, UR21 ;  /* 0x00000015002c7c82 */ /* 0x008fe20008000000 */
[----:B------:R-:W-:Y:S01]  /*8810*/  UMOV UR28, UR21 ;  /* 0x00000015001c7c82 */ /* 0x000fe20008000000 */
[----:B------:R-:W-:Y:S01]  /*8820*/  UMOV UR20, UR21 ;  /* 0x0000001500147c82 */ /* 0x000fe20008000000 */
[----:B------:R-:W-:Y:S01]  /*8830*/  UTMAREDG.4D.ADD [UR40], [UR14] ;  /* 0x000000280e0073b6 */ /* 0x000fe20008018000 */
[----:B------:R-:W-:Y:S01]  /*8840*/  UMOV UR12, UR21 ;  /* 0x00000015000c7c82 */ /* 0x000fe20008000000 */
[----:B------:R-:W-:Y:S01]  /*8850*/  UMOV UR35, UR22 ;  /* 0x0000001600237c82 */ /* 0x000fe20008000000 */
[----:B------:R-:W-:Y:S01]  /*8860*/  UMOV UR36, UR21 ;  /* 0x0000001500247c82 */ /* 0x000fe20008000000 */
[----:B------:R-:W-:Y:S01]  /*8870*/  UMOV UR33, UR41 ;  /* 0x0000002900217c82 */ /* 0x000fe20008000000 */
[----:B------:R2:W-:Y:S01]  /*8880*/  UTMAREDG.4D.ADD [UR24], [UR14] ;  /* 0x000000180e0073b6 */ /* 0x0005e20008018000 */
[----:B------:R3:W-:Y:S01]  /*8890*/  UTMAREDG.4D.ADD [UR16], [UR14] ;  /* 0x000000100e0073b6 */ /* 0x0007e20008018000 */
[----:B------:R4:W-:Y:S01]  /*88a0*/  UTMAREDG.4D.ADD [UR8], [UR14] ;  /* 0x000000080e0073b6 */ /* 0x0009e20008018000 */
[----:B--2---:R-:W-:Y:S01]  /*88b0*/  UIADD3 UR24, UR4, 0x22800, URZ ;  /* 0x0002280004187890 */ /* 0x004fe2000fffe03f */
[----:B------:R-:W-:Y:S01]  /*88c0*/  UMOV UR26, 0x28 ;  /* 0x00000028001a7882 */ /* 0x000fe20000000000 */
[----:B------:R2:W-:Y:S01]  /*88d0*/  UTMAREDG.4D.ADD [UR32], [UR14] ;  /* 0x000000200e0073b6 */ /* 0x0005e20008018000 */
[----:B---3--:R-:W-:Y:S01]  /*88e0*/  UIADD3 UR16, UR4, 0x23000, URZ ;  /* 0x0002300004107890 */ /* 0x008fe2000fffe03f */
[----:B------:R-:W-:-:S05]  /*88f0*/  UMOV UR18, 0x30 ;  /* 0x0000003000127882 */ /* 0x000fca0000000000 */
[----:B------:R3:W-:Y:S01]  /*8900*/  UTMAREDG.4D.ADD [UR24], [UR14] ;  /* 0x000000180e0073b6 */ /* 0x0007e20008018000 */
[----:B----4-:R-:W-:Y:S01]  /*8910*/  UIADD3 UR8, UR4, 0x23800, URZ ;  /* 0x0002380004087890 */ /* 0x010fe2000fffe03f */
[----:B------:R-:W-:Y:S01]  /*8920*/  UMOV UR10, 0x38 ;  /* 0x00000038000a7882 */ /* 0x000fe20000000000 */
[----:B------:R4:W-:Y:S01]  /*8930*/  UTMAREDG.4D.ADD [UR16], [UR14] ;  /* 0x000000100e0073b6 */ /* 0x0009e20008018000 */
[----:B--2---:R-:W-:Y:S01]  /*8940*/  UIADD3 UR32, UR4, 0x24000, URZ ;  /* 0x0002400004207890 */ /* 0x004fe2000fffe03f */
[----:B------:R-:W-:-:S05]  /*8950*/  UMOV UR34, 0x40 ;  /* 0x0000004000227882 */ /* 0x000fca0000000000 */
[----:B------:R2:W-:Y:S01]  /*8960*/  UTMAREDG.4D.ADD [UR8], [UR14] ;  /* 0x000000080e0073b6 */ /* 0x0005e20008018000 */
[----:B---3--:R-:W-:Y:S01]  /*8970*/  UIADD3 UR24, UR4, 0x24800, URZ ;  /* 0x0002480004187890 */ /* 0x008fe2000fffe03f */
[----:B------:R-:W-:Y:S01]  /*8980*/  UMOV UR26, 0x48 ;  /* 0x00000048001a7882 */ /* 0x000fe20000000000 */
[----:B------:R3:W-:Y:S01]  /*8990*/  UTMAREDG.4D.ADD [UR32], [UR14] ;  /* 0x000000200e0073b6 */ /* 0x0007e20008018000 */
[----:B----4-:R-:W-:Y:S01]  /*89a0*/  UIADD3 UR16, UR4, 0x25000, URZ ;  /* 0x0002500004107890 */ /* 0x010fe2000fffe03f */
[----:B------:R-:W-:-:S05]  /*89b0*/  UMOV UR18, 0x50 ;  /* 0x0000005000127882 */ /* 0x000fca0000000000 */
        /* <DEDUP_REMOVED lines=17> */
[----:B------:R-:W-:Y:S01]  /*8ad0*/  UMOV UR33, 0x20 ;  /* 0x0000002000217882 */ /* 0x000fe20000000000 */
[----:B------:R-:W-:-:S04]  /*8ae0*/  UMOV UR34, UR42 ;  /* 0x0000002a00227c82 */ /* 0x000fc80008000000 */
[----:B------:R4:W-:Y:S01]  /*8af0*/  UTMAREDG.4D.ADD [UR8], [UR14] ;  /* 0x000000080e0073b6 */ /* 0x0009e20008018000 */
[----:B--2---:R-:W-:Y:S01]  /*8b00*/  UIADD3 UR24, UR4, 0x20c00, URZ ;  /* 0x00020c0004187890 */ /* 0x004fe2000fffe03f */
[----:B------:R-:W-:Y:S01]  /*8b10*/  UMOV UR25, 0x20 ;  /* 0x0000002000197882 */ /* 0x000fe20000000000 */
[----:B------:R-:W-:Y:S01]  /*8b20*/  UMOV UR26, 0x8 ;  /* 0x00000008001a7882 */ /* 0x000fe20000000000 */
[----:B------:R2:W-:Y:S01]  /*8b30*/  UTMAREDG.4D.ADD [UR32], [UR14] ;  /* 0x000000200e0073b6 */ /* 0x0005e20008018000 */
[----:B---3--:R-:W-:Y:S01]  /*8b40*/  UIADD3 UR16, UR4, 0x21400, URZ ;  /* 0x0002140004107890 */ /* 0x008fe2000fffe03f */
[----:B------:R-:W-:Y:S01]  /*8b50*/  UMOV UR17, 0x20 ;  /* 0x0000002000117882 */ /* 0x000fe20000000000 */
[----:B------:R-:W-:-:S03]  /*8b60*/  UMOV UR18, 0x10 ;  /* 0x0000001000127882 */ /* 0x000fc60000000000 */
[----:B------:R3:W-:Y:S01]  /*8b70*/  UTMAREDG.4D.ADD [UR24], [UR14] ;  /* 0x000000180e0073b6 */ /* 0x0007e20008018000 */
[----:B----4-:R-:W-:Y:S01]  /*8b80*/  UIADD3 UR8, UR4, 0x21c00, URZ ;  /* 0x00021c0004087890 */ /* 0x010fe2000fffe03f */
[----:B------:R-:W-:Y:S01]  /*8b90*/  UMOV UR9, 0x20 ;  /* 0x0000002000097882 */ /* 0x000fe20000000000 */
[----:B------:R-:W-:Y:S01]  /*8ba0*/  UMOV UR10, 0x18 ;  /* 0x00000018000a7882 */ /* 0x000fe20000000000 */
[----:B------:R4:W-:Y:S01]  /*8bb0*/  UTMAREDG.4D.ADD [UR16], [UR14] ;  /* 0x000000100e0073b6 */ /* 0x0009e20008018000 */
[----:B--2---:R-:W-:Y:S01]  /*8bc0*/  UIADD3 UR32, UR4, 0x22400, URZ ;  /* 0x0002240004207890 */ /* 0x004fe2000fffe03f */
[----:B------:R-:W-:-:S04]  /*8bd0*/  UMOV UR34, 0x20 ;  /* 0x0000002000227882 */ /* 0x000fc80000000000 */
[----:B------:R2:W-:Y:S01]  /*8be0*/  UTMAREDG.4D.ADD [UR8], [UR14] ;  /* 0x000000080e0073b6 */ /* 0x0005e20008018000 */
[----:B---3--:R-:W-:Y:S01]  /*8bf0*/  UIADD3 UR24, UR4, 0x22c00, URZ ;  /* 0x00022c0004187890 */ /* 0x008fe2000fffe03f */
[----:B------:R-:W-:Y:S02]  /*8c00*/  UMOV UR26, 0x28 ;  /* 0x00000028001a7882 */ /* 0x000fe40000000000 */
[----:B------:R3:W-:Y:S01]  /*8c10*/  UTMAREDG.4D.ADD [UR32], [UR14] ;  /* 0x000000200e0073b6 */ /* 0x0007e20008018000 */
[----:B----4-:R-:W-:Y:S01]  /*8c20*/  UIADD3 UR16, UR4, 0x23400, URZ ;  /* 0x0002340004107890 */ /* 0x010fe2000fffe03f */
[----:B------:R-:W-:-:S04]  /*8c30*/  UMOV UR18, 0x30 ;  /* 0x0000003000127882 */ /* 0x000fc80000000000 */
[----:B------:R4:W-:Y:S01]  /*8c40*/  UTMAREDG.4D.ADD [UR24], [UR14] ;  /* 0x000000180e0073b6 */ /* 0x0009e20008018000 */
[----:B--2---:R-:W-:Y:S01]  /*8c50*/  UIADD3 UR8, UR4, 0x23c00, URZ ;  /* 0x00023c0004087890 */ /* 0x004fe2000fffe03f */
[----:B------:R-:W-:Y:S02]  /*8c60*/  UMOV UR10, 0x38 ;  /* 0x00000038000a7882 */ /* 0x000fe40000000000 */
[----:B------:R2:W-:Y:S01]  /*8c70*/  UTMAREDG.4D.ADD [UR16], [UR14] ;  /* 0x000000100e0073b6 */ /* 0x0005e20008018000 */
[----:B---3--:R-:W-:Y:S01]  /*8c80*/  UIADD3 UR32, UR4, 0x24400, URZ ;  /* 0x0002440004207890 */ /* 0x008fe2000fffe03f */
[----:B------:R-:W-:-:S04]  /*8c90*/  UMOV UR34, 0x40 ;  /* 0x0000004000227882 */ /* 0x000fc80000000000 */
[----:B------:R3:W-:Y:S01]  /*8ca0*/  UTMAREDG.4D.ADD [UR8], [UR14] ;  /* 0x000000080e0073b6 */ /* 0x0007e20008018000 */
[----:B----4-:R-:W-:Y:S01]  /*8cb0*/  UIADD3 UR24, UR4, 0x24c00, URZ ;  /* 0x00024c0004187890 */ /* 0x010fe2000fffe03f */
[----:B------:R-:W-:Y:S02]  /*8cc0*/  UMOV UR26, 0x48 ;  /* 0x00000048001a7882 */ /* 0x000fe40000000000 */
        /* <DEDUP_REMOVED lines=18> */
[----:B------:R2:W-:Y:S06]  /*8df0*/  UTMAREDG.4D.ADD [UR16], [UR14] ;  /* 0x000000100e0073b6 */ /* 0x0005ec0008018000 */
[----:B------:R2:W-:Y:S02]  /*8e00*/  UTMAREDG.4D.ADD [UR8], [UR14] ;  /* 0x000000080e0073b6 */ /* 0x0005e40008018000 */
[----:B--2---:R0:W-:Y:S02]  /*8e10*/  UTMACMDFLUSH ;  /* 0x00000000000079b7 */ /* 0x0041e40000000000 */
.L_x_69:
[----:B------:R-:W-:Y:S05]  /*8e20*/  BSYNC B0 ;  /* 0x0000000000007941 */ /* 0x000fea0003800000 */
.L_x_68:
[----:B------:R-:W-:-:S06]  /*8e30*/  UISETP.GE.AND UP0, UPT, UR13, 0x81, UPT ;  /* 0x000000810d00788c */ /* 0x000fcc000bf06270 */
[----:B------:R-:W-:-:S13]  /*8e40*/  PLOP3.LUT P2, PT, PT, PT, UP0, 0x80, 0x0 ;  /* 0x000000000000781c */ /* 0x000fda0003f4f008 */
[----:B------:R-:W-:Y:S05]  /*8e50*/  @!P2 BRA `(.L_x_65) ;  /* 0x0000001000cca947 */ /* 0x000fea0003800000 */
[----:B------:R-:W-:Y:S01]  /*8e60*/  UIADD3 UR13, UR13, 0x7f, URZ ;  /* 0x0000007f0d0d7890 */ /* 0x000fe2000fffe03f */
[----:B------:R-:W-:Y:S01]  /*8e70*/  IMAD.MOV.U32 R2, RZ, RZ, RZ ;  /* 0x000000ffff027224 */ /* 0x000fe200078e00ff */
[----:B------:R-:W-:Y:S01]  /*8e80*/  UMOV UR8, 0x80 ;  /* 0x0000008000087882 */ /* 0x000fe20000000000 */
[----:B------:R-:W-:Y:S01]  /*8e90*/  ULDC.64 UR30, c[0x0][0x198] ;  /* 0x00006600001e7ab9 */ /* 0x000fe20000000a00 */
[----:B------:R-:W-:Y:S01]  /*8ea0*/  USHF.R.S32.HI UR6, URZ, 0x1f, UR13 ;  /* 0x0000001f3f067899 */ /* 0x000fe2000801140d */
[----:B------:R-:W-:-:S03]  /*8eb0*/  IMAD.U32 R4, RZ, RZ, UR8 ;  /* 0x00000008ff047e24 */ /* 0x000fc6000f8e00ff */
[----:B------:R-:W-:-:S03]  /*8ec0*/  ULEA.HI UR6, UR6, UR13, URZ, 0x7 ;  /* 0x0000000d06067291 */ /* 0x000fc6000f8f383f */
[----:B------:R-:W-:Y:S01]  /*8ed0*/  UMOV UR13, 0x1 ;  /* 0x00000001000d7882 */ /* 0x000fe20000000000 */
[----:B------:R-:W-:-:S03]  /*8ee0*/  ULEA.HI.SX32 UR14, UR6, 0x1, 0x19 ;  /* 0x00000001060e7891 */ /* 0x000fc6000f8fca3f */
[----:B------:R-:W-:-:S09]  /*8ef0*/  UMOV UR6, URZ ;  /* 0x0000003f00067c82 */ /* 0x000fd20008000000 */
.L_x_77:
[----:B------:R-:W-:Y:S05]  /*8f00*/  @!P1 BRA `(.L_x_70) ;  /* 0x0000000000049947 */ /* 0x000fea0003800000 */
[----:B------:R-:W-:Y:S01]  /*8f10*/  BPT.TRAP 0x1 ;  /* 0x000000040000795c */ /* 0x000fe20000300000 */
.L_x_70:
[----:B------:R-:W-:Y:S01]  /*8f20*/  ULEA UR8, UR13, UR4, 0x3 ;  /* 0x000000040d087291 */ /* 0x000fe2000f8e183f */
[----:B-1----:R-:W-:-:S08]  /*8f30*/  SHF.L.U32 R0, R2, 0x1f, RZ ;  /* 0x0000001f02007819 */ /* 0x002fd000000006ff */
[----:B------:R-:W1:Y:S02]  /*8f40*/  SYNCS.PHASECHK.TRANS64.TRYWAIT P2, [UR8+0x30880], R0 ;  /* 0x03088000ff0075a7 */ /* 0x000e640008040148 */
[----:B-1----:R-:W-:Y:S05]  /*8f50*/  @!P2 BRA `(.L_x_71) ;  /* 0x000000300050a947 */ /* 0x002fea0003800000 */
.L_x_139:
[----:B------:R-:W-:Y:S04]  /*8f60*/  BSSY B0, `(.L_x_72) ;  /* 0x0000003000007945 */ /* 0x000fe80003800000 */
[----:B------:R-:W-:Y:S05]  /*8f70*/  @!P0 BRA `(.L_x_73) ;  /* 0x0000000000048947 */ /* 0x000fea0003800000 */
[----:B------:R-:W-:-:S04]  /*8f80*/  DEPBAR.LE SB0, 0x1 ;  /* 0x000080400000791a */ /* 0x000fc80000000000 */
.L_x_73:
[----:B------:R-:W-:Y:S05]  /*8f90*/  BSYNC B0 ;  /* 0x0000000000007941 */ /* 0x000fea0003800000 */
.L_x_72:
[----:B------:R-:W-:Y:S05]  /*8fa0*/  @!P1 BRA `(.L_x_74) ;  /* 0x0000000000049947 */ /* 0x000fea0003800000 */
[----:B------:R-:W-:Y:S01]  /*8fb0*/  BPT.TRAP 0x1 ;  /* 0x000000040000795c */ /* 0x000fe20000300000 */
.L_x_74:
[----:B------:R-:W-:Y:S01]  /*8fc0*/  ULEA UR8, UR6, UR4, 0x3 ;  /* 0x0000000406087291 */ /* 0x000fe2000f8e183f */
[----:B------:R-:W-:Y:S01]  /*8fd0*/  BSSY B0, `(.L_x_75) ;  /* 0x000010f000007945 */ /* 0x000fe20003800000 */
[----:B------:R-:W-:Y:S02]  /*8fe0*/  UIADD3 UR6, UR6, 0x1, URZ ;  /* 0x0000000106067890 */ /* 0x000fe4000fffe03f */
[----:B------:R-:W-:Y:S02]  /*8ff0*/  UIADD3 UR8, UR8, 0x30890, URZ ;  /* 0x0003089008087890 */ /* 0x000fe4000fffe03f */
[----:B------:R-:W-:Y:S02]  /*9000*/  UISETP.NE.AND UP0, UPT, UR6, 0x2, UPT ;  /* 0x000000020600788c */ /* 0x000fe4000bf05270 */
[----:B------:R-:W-:Y:S02]  /*9010*/  UPRMT UR8, UR5, 0x654, UR8 ;  /* 0x0000065405087896 */ /* 0x000fe40008000008 */
[----:B------:R-:W-:-:S07]  /*9020*/  USEL UR6, UR6, URZ, UP0 ;  /* 0x0000003f06067287 */ /* 0x000fce0008000000 */
[----:B------:R-:W-:Y:S01]  /*9030*/  SYNCS.ARRIVE.TRANS64.RED.A1T0 RZ, [UR8], RZ ;  /* 0x000000ffffff79a7 */ /* 0x000fe20008100408 */
[----:B------:R-:W-:Y:S05]  /*9040*/  @!P0 BRA `(.L_x_76) ;  /* 0x00000010001c8947 */ /* 0x000fea0003800000 */
[----:B------:R-:W-:Y:S01]  /*9050*/  R2UR UR34, R4 ;  /* 0x00000000042272ca */ /* 0x000fe200000e0000 */
[----:B------:R-:W-:Y:S01]  /*9060*/  S2UR UR35, SR_CTAID.Y ;  /* 0x00000000002379c3 */ /* 0x000fe20000002600 */
[----:B------:R-:W-:Y:S01]  /*9070*/  UIADD3 UR22, UP0, UR30, 0x6f0, URZ ;  /* 0x000006f01e167890 */ /* 0x000fe2000ff1e03f */
[----:B------:R-:W-:Y:S01]  /*9080*/  MOV R6, UR31 ;  /* 0x0000001f00067c02 */ /* 0x000fe20008000f00 */
[----:B------:R-:W-:Y:S01]  /*9090*/  ULEA UR15, UR13, UR4, 0xf ;  /* 0x000000040d0f7291 */ /* 0x000fe2000f8e783f */
[----:B------:R-:W-:Y:S01]  /*90a0*/  MOV R7, UR30 ;  /* 0x0000001e00077c02 */ /* 0x000fe20008000f00 */
[----:B------:R-:W-:Y:S01]  /*90b0*/  UIADD3.X UR23, URZ, UR31, URZ, UP0, !UPT ;  /* 0x0000001f3f177290 */ /* 0x000fe200087fe43f */
[----:B------:R-:W-:Y:S01]  /*90c0*/  R2UR UR31, R6 ;  /* 0x00000000061f72ca */ /* 0x000fe200000e0000 */
[----:B------:R-:W-:Y:S01]  /*90d0*/  UIADD3 UR32, UR15, 0x20000, URZ ;  /* 0x000200000f207890 */ /* 0x000fe2000fffe03f */
[----:B------:R-:W2:Y:S01]  /*90e0*/  S2UR UR36, SR_CTAID.Z ;  /* 0x00000000002479c3 */ /* 0x000ea20000002700 */
[----:B------:R-:W-:Y:S01]  /*90f0*/  UMOV UR33, URZ ;  /* 0x0000003f00217c82 */ /* 0x000fe20008000000 */
[----:B------:R-:W-:Y:S01]  /*9100*/  UIADD3 UR24, UR15, 0x20800, URZ ;  /* 0x000208000f187890 */ /* 0x000fe2000fffe03f */
[----:B------:R-:W-:Y:S01]  /*9110*/  R2UR UR30, R7 ;  /* 0x00000000071e72ca */ /* 0x000fe200000e0000 */
[----:B------:R-:W-:-:S02]  /*9120*/  UIADD3 UR8, UR34, 0x48, URZ ;  /* 0x0000004822087890 */ /* 0x000fc4000fffe03f */
[----:B------:R-:W-:Y:S02]  /*9130*/  UIADD3 UR9, UR34, 0x40, URZ ;  /* 0x0000004022097890 */ /* 0x000fe4000fffe03f */
[----:B------:R-:W3:Y:S01]  /*9140*/  S2UR UR29, SR_CTAID.Y ;  /* 0x00000000001d79c3 */ /* 0x000ee20000002600 */
[----:B------:R-:W-:Y:S01]  /*9150*/  UIADD3 UR26, UR34, 0x8, URZ ;  /* 0x00000008221a7890 */ /* 0x000fe2000fffe03f */
[----:B------:R-:W-:Y:S01]  /*9160*/  IMAD.U32 R13, RZ, RZ, UR8 ;  /* 0x00000008ff0d7e24 */ /* 0x000fe2000f8e00ff */
[----:B------:R-:W-:Y:S01]  /*9170*/  UIADD3 UR8, UR34, 0x60, URZ ;  /* 0x0000006022087890 */ /* 0x000fe2000fffe03f */
[----:B------:R-:W-:Y:S01]  /*9180*/  IMAD.U32 R14, RZ, RZ, UR9 ;  /* 0x00000009ff0e7e24 */ /* 0x000fe2000f8e00ff */
[----:B------:R-:W-:Y:S02]  /*9190*/  UIADD3 UR9, UR34, 0x58, URZ ;  /* 0x0000005822097890 */ /* 0x000fe4000fffe03f */
[----:B------:R-:W-:Y:S01]  /*91a0*/  UIADD3 UR42, UR34, 0x10, URZ ;  /* 0x00000010222a7890 */ /* 0x000fe2000fffe03f */
[----:B------:R-:W-:Y:S01]  /*91b0*/  S2UR UR38, SR_CTAID.Y ;  /* 0x00000000002679c3 */ /* 0x000fe20000002600 */
[----:B-1----:R-:W-:Y:S01]  /*91c0*/  IMAD.U32 R3, RZ, RZ, UR8 ;  /* 0x00000008ff037e24 */ /* 0x002fe2000f8e00ff */
[----:B------:R-:W-:Y:S01]  /*91d0*/  UIADD3 UR8, UR34, 0x68, URZ ;  /* 0x0000006822087890 */ /* 0x000fe2000fffe03f */
[----:B------:R-:W-:Y:S01]  /*91e0*/  IMAD.U32 R0, RZ, RZ, UR9 ;  /* 0x00000009ff007e24 */ /* 0x000fe2000f8e00ff */
[----:B------:R-:W-:Y:S01]  /*91f0*/  UIADD3 UR40, UR15, 0x21000, URZ ;  /* 0x000210000f287890 */ /* 0x000fe2000fffe03f */
[----:B------:R-:W-:Y:S01]  /*9200*/  MOV R12, UR42 ;  /* 0x0000002a000c7c02 */ /* 0x000fe20008000f00 */
[----:B------:R-:W-:Y:S01]  /*9210*/  UIADD3 UR16, UR34, 0x38, URZ ;  /* 0x0000003822107890 */ /* 0x000fe2000fffe03f */
[----:B------:R-:W-:Y:S01]  /*9220*/  MOV R10, UR26 ;  /* 0x0000001a000a7c02 */ /* 0x000fe20008000f00 */
[----:B--2---:R1:W-:Y:S01]  /*9230*/  UTMAREDG.4D.ADD [UR32], [UR22] ;  /* 0x00000020160073b6 */ /* 0x0043e20008018000 */
[----:B------:R-:W-:Y:S01]  /*9240*/  MOV R15, UR8 ;  /* 0x00000008000f7c02 */ /* 0x000fe20008000f00 */
[----:B------:R-:W-:Y:S01]  /*9250*/  UMOV UR21, URZ ;  /* 0x0000003f00157c82 */ /* 0x000fe20008000000 */
[----:B------:R-:W2:Y:S01]  /*9260*/  S2UR UR9, SR_CTAID.Z ;  /* 0x00000000000979c3 */ /* 0x000ea20000002700 */
[----:B------:R-:W-:Y:S01]  /*9270*/  UMOV UR27, UR35 ;  /* 0x00000023001b7c82 */ /* 0x000fe20008000000 */
[----:B------:R-:W-:Y:S01]  /*9280*/  UMOV UR28, UR36 ;  /* 0x00000024001c7c82 */ /* 0x000fe20008000000 */
[----:B------:R-:W-:Y:S01]  /*9290*/  UMOV UR25, UR33 ;  /* 0x0000002100197c82 */ /* 0x000fe20008000000 */
[----:B------:R-:W-:Y:S01]  /*92a0*/  UMOV UR43, UR35 ;  /* 0x00000023002b7c82 */ /* 0x000fe20008000000 */
[----:B------:R-:W-:Y:S01]  /*92b0*/  UMOV UR44, UR36 ;  /* 0x00000024002c7c82 */ /* 0x000fe20008000000 */
[----:B------:R-:W-:Y:S01]  /*92c0*/  UMOV UR41, UR21 ;  /* 0x0000001500297c82 */ /* 0x000fe20008000000 */
[----:B------:R-:W-:Y:S01]  /*92d0*/  IMAD.U32 R5, RZ, RZ, UR16 ;  /* 0x00000010ff057e24 */ /* 0x000fe2000f8e00ff */
[----:B------:R4:W-:Y:S01]  /*92e0*/  UTMAREDG.4D.ADD [UR24], [UR22] ;  /* 0x00000018160073b6 */ /* 0x0009e20008018000 */
[----:B------:R-:W5:Y:S01]  /*92f0*/  S2UR UR37, SR_CTAID.Z ;  /* 0x00000000002579c3 */ /* 0x000f620000002700 */
[----:B------:R-:W-:-:S02]  /*9300*/  UIADD3 UR18, UR34, 0x18, URZ ;  /* 0x0000001822127890 */ /* 0x000fc4000fffe03f */
[----:B------:R-:W-:Y:S02]  /*9310*/  UIADD3 UR58, UR34, 0x20, URZ ;  /* 0x00000020223a7890 */ /* 0x000fe4000fffe03f */
[----:B------:R-:W-:Y:S02]  /*9320*/  UIADD3 UR10, UR34, 0x28, URZ ;  /* 0x00000028220a7890 */ /* 0x000fe4000fffe03f */
[----:B------:R-:W-:Y:S01]  /*9330*/  UIADD3 UR50, UR34, 0x30, URZ ;  /* 0x0000003022327890 */ /* 0x000fe2000fffe03f */
[----:B------:R3:W-:Y:S01]  /*9340*/  UTMAREDG.4D.ADD [UR40], [UR22] ;  /* 0x00000028160073b6 */ /* 0x0007e20008018000 */
[----:B-1----:R-:W-:Y:S01]  /*9350*/  UMOV UR32, UR34 ;  /* 0x0000002200207c82 */ /* 0x002fe20008000000 */
[----:B------:R-:W-:Y:S02]  /*9360*/  UIADD3 UR16, UR34, 0x50, URZ ;  /* 0x0000005022107890 */ /* 0x000fe4000fffe03f */
[----:B------:R-:W-:Y:S02]  /*9370*/  UIADD3 UR8, UR32, 0x70, URZ ;  /* 0x0000007020087890 */ /* 0x000fe4000fffe03f */
[----:B------:R-:W-:Y:S01]  /*9380*/  UMOV UR34, UR32 ;  /* 0x0000002000227c82 */ /* 0x000fe20008000000 */
[----:B------:R-:W-:Y:S01]  /*9390*/  UIADD3 UR56, UR15, 0x22000, URZ ;  /* 0x000220000f387890 */ /* 0x000fe2000fffe03f */
[----:B------:R-:W-:Y:S01]  /*93a0*/  IMAD.U32 R17, RZ, RZ, UR16 ;  /* 0x00000010ff117e24 */ /* 0x000fe2000f8e00ff */
[----:B------:R-:W-:Y:S01]  /*93b0*/  UIADD3 UR16, UR15, 0x21800, URZ ;  /* 0x000218000f107890 */ /* 0x000fe2000fffe03f */
[----:B------:R-:W-:Y:S01]  /*93c0*/  IMAD.U32 R16, RZ, RZ, UR8 ;  /* 0x00000008ff107e24 */ /* 0x000fe2000f8e00ff */
[----:B------:R-:W-:Y:S01]  /*93d0*/  UIADD3 UR8, UR32, 0x78, URZ ;  /* 0x0000007820087890 */ /* 0x000fe2000fffe03f */
[----:B------:R-:W1:Y:S01]  /*93e0*/  S2UR UR32, SR_CTAID.Y ;  /* 0x00000000002079c3 */ /* 0x000e620000002600 */
[----:B------:R-:W-:Y:S01]  /*93f0*/  UIADD3 UR48, UR15, 0x23000, URZ ;  /* 0x000230000f307890 */ /* 0x000fe2000fffe03f */
[----:B----4-:R-:W-:Y:S01]  /*9400*/  R2UR UR26, R15 ;  /* 0x000000000f1a72ca */ /* 0x010fe200000e0000 */
[----:B------:R-:W-:Y:S01]  /*9410*/  UMOV UR19, UR35 ;  /* 0x0000002300137c82 */ /* 0x000fe20008000000 */
[----:B------:R-:W-:Y:S01]  /*9420*/  UMOV UR20, UR36 ;  /* 0x0000002400147c82 */ /* 0x000fe20008000000 */
[----:B------:R-:W-:Y:S01]  /*9430*/  UMOV UR17, UR21 ;  /* 0x0000001500117c82 */ /* 0x000fe20008000000 */
[----:B------:R-:W-:Y:S01]  /*9440*/  UMOV UR59, UR35 ;  /* 0x00000023003b7c82 */ /* 0x000fe20008000000 */
[----:B------:R-:W-:Y:S01]  /*9450*/  UMOV UR60, UR36 ;  /* 0x00000024003c7c82 */ /* 0x000fe20008000000 */
[----:B---3--:R-:W-:Y:S01]  /*9460*/  UMOV UR43, UR29 ;  /* 0x0000001d002b7c82 */ /* 0x008fe20008000000 */
[----:B------:R-:W3:Y:S01]  /*9470*/  S2UR UR29, SR_CTAID.Z ;  /* 0x00000000001d79c3 */ /* 0x000ee20000002700 */
[----:B------:R-:W-:Y:S01]  /*9480*/  R2UR UR42, R5 ;  /* 0x00000000052a72ca */ /* 0x000fe200000e0000 */
[----:B------:R-:W-:Y:S01]  /*9490*/  IMAD.U32 R5, RZ, RZ, UR8 ;  /* 0x00000008ff057e24 */ /* 0x000fe2000f8e00ff */
[----:B------:R-:W-:Y:S01]  /*94a0*/  UIADD3 UR8, UR15, 0x22800, URZ ;  /* 0x000228000f087890 */ /* 0x000fe2000fffe03f */
[----:B------:R4:W-:Y:S01]  /*94b0*/  UTMAREDG.4D.ADD [UR16], [UR22] ;  /* 0x00000010160073b6 */ /* 0x0009e20008018000 */
[----:B------:R-:W-:Y:S01]  /*94c0*/  UIADD3 UR40, UR15, 0x23800, URZ ;  /* 0x000238000f287890 */ /* 0x000fe2000fffe03f */
[----:B------:R-:W-:Y:S01]  /*94d0*/  MOV R18, UR26 ;  /* 0x0000001a00127c02 */ /* 0x000fe20008000f00 */
[----:B------:R-:W-:Y:S01]  /*94e0*/  UMOV UR57, UR21 ;  /* 0x0000001500397c82 */ /* 0x000fe20008000000 */
[----:B--2---:R-:W-:Y:S01]  /*94f0*/  UMOV UR44, UR9 ;  /* 0x00000009002c7c82 */ /* 0x004fe20008000000 */
[----:B------:R-:W-:Y:S01]  /*9500*/  UMOV UR11, UR35 ;  /* 0x00000023000b7c82 */ /* 0x000fe20008000000 */
[----:B------:R-:W-:Y:S01]  /*9510*/  UMOV UR12, UR36 ;  /* 0x00000024000c7c82 */ /* 0x000fe20008000000 */
[----:B------:R-:W-:Y:S01]  /*9520*/  UMOV UR9, UR21 ;  /* 0x0000001500097c82 */ /* 0x000fe20008000000 */
[----:B------:R-:W-:Y:S01]  /*9530*/  UMOV UR51, UR35 ;  /* 0x0000002300337c82 */ /* 0x000fe20008000000 */
[----:B------:R-:W-:Y:S01]  /*9540*/  UMOV UR52, UR36 ;  /* 0x0000002400347c82 */ /* 0x000fe20008000000 */
[----:B------:R2:W-:Y:S01]  /*9550*/  UTMAREDG.4D.ADD [UR56], [UR22] ;  /* 0x00000038160073b6 */ /* 0x0005e20008018000 */
[----:B------:R-:W-:Y:S01]  /*9560*/  UMOV UR49, UR21 ;  /* 0x0000001500317c82 */ /* 0x000fe20008000000 */
[----:B------:R-:W-:Y:S01]  /*9570*/  UMOV UR27, UR38 ;  /* 0x00000026001b7c82 */ /* 0x000fe20008000000 */
[----:B-----5:R-:W-:Y:S01]  /*9580*/  UMOV UR28, UR37 ;  /* 0x00000025001c7c82 */ /* 0x020fe20008000000 */
[----:B------:R-:W-:Y:S01]  /*9590*/  MOV R9, UR27 ;  /* 0x0000001b00097c02 */ /* 0x000fe20008000f00 */
[----:B------:R-:W-:Y:S01]  /*95a0*/  UMOV UR55, UR42 ;  /* 0x0000002a00377c82 */ /* 0x000fe20008000000 */
[----:B------:R-:W-:Y:S01]  /*95b0*/  MOV R8, UR28 ;  /* 0x0000001c00087c02 */ /* 0x000fe20008000f00 */
[----:B-1----:R-:W-:Y:S01]  /*95c0*/  UMOV UR27, UR32 ;  /* 0x00000020001b7c82 */ /* 0x002fe20008000000 */
[----:B------:R1:W-:Y:S01]  /*95d0*/  UTMAREDG.4D.ADD [UR8], [UR22] ;  /* 0x00000008160073b6 */ /* 0x0003e20008018000 */
[----:B------:R-:W-:Y:S01]  /*95e0*/  R2UR UR26, R13 ;  /* 0x000000000d1a72ca */ /* 0x000fe200000e0000 */
[----:B---3--:R-:W-:Y:S01]  /*95f0*/  UMOV UR28, UR29 ;  /* 0x0000001d001c7c82 */ /* 0x008fe20008000000 */
[----:B------:R-:W-:Y:S01]  /*9600*/  MOV R13, UR50 ;  /* 0x00000032000d7c02 */ /* 0x000fe20008000f00 */
[----:B------:R-:W-:Y:S01]  /*9610*/  UIADD3 UR24, UR15, 0x24800, URZ ;  /* 0x000248000f187890 */ /* 0x000fe2000fffe03f */
[----:B------:R-:W-:Y:S01]  /*9620*/  UMOV UR25, 0x20 ;  /* 0x0000002000197882 */ /* 0x000fe20000000000 */
[----:B----4-:R-:W-:Y:S01]  /*9630*/  UIADD3 UR16, UR15, 0x21c00, URZ ;  /* 0x00021c000f107890 */ /* 0x010fe2000fffe03f */
[----:B------:R3:W-:Y:S01]  /*9640*/  UTMAREDG.4D.ADD [UR48], [UR22] ;  /* 0x00000030160073b6 */ /* 0x0007e20008018000 */
[----:B------:R-:W-:Y:S01]  /*9650*/  MOV R11, UR25 ;  /* 0x00000019000b7c02 */ /* 0x000fe20008000f00 */
[----:B------:R-:W-:Y:S01]  /*9660*/  UMOV UR25, UR21 ;  /* 0x0000001500197c82 */ /* 0x000fe20008000000 */
[----:B------:R-:W-:Y:S01]  /*9670*/  UMOV UR33, 0x20 ;  /* 0x0000002000217882 */ /* 0x000fe20000000000 */
[----:B--2---:R-:W-:-:S03]  /*9680*/  UIADD3 UR56, UR15, 0x22400, URZ ;  /* 0x000224000f387890 */ /* 0x004fc6000fffe03f */
[----:B------:R-:W-:Y:S01]  /*9690*/  UMOV UR53, UR26 ;  /* 0x0000001a00357c82 */ /* 0x000fe20008000000 */
[----:B------:R-:W-:Y:S01]  /*96a0*/  UMOV UR35, UR38 ;  /* 0x0000002600237c82 */ /* 0x000fe20008000000 */
[----:B------:R2:W-:Y:S01]  /*96b0*/  UTMAREDG.4D.ADD [UR40], [UR22] ;  /* 0x00000028160073b6 */ /* 0x0005e20008018000 */
[----:B------:R-:W-:Y:S01]  /*96c0*/  UMOV UR36, UR37 ;  /* 0x0000002500247c82 */ /* 0x000fe20008000000 */
[----:B------:R-:W-:Y:S01]  /*96d0*/  UMOV UR17, 0x20 ;  /* 0x0000002000117882 */ /* 0x000fe20000000000 */
[----:B------:R-:W-:Y:S01]  /*96e0*/  UMOV UR19, UR38 ;  /* 0x0000002600137c82 */ /* 0x000fe20008000000 */
[----:B-1----:R-:W-:Y:S01]  /*96f0*/  UIADD3 UR8, UR15, 0x22c00, URZ ;  /* 0x00022c000f087890 */ /* 0x002fe2000fffe03f */
[----:B------:R-:W-:Y:S01]  /*9700*/  UMOV UR20, UR37 ;  /* 0x0000002500147c82 */ /* 0x000fe20008000000 */
[----:B------:R-:W-:Y:S01]  /*9710*/  UMOV UR57, 0x20 ;  /* 0x0000002000397882 */ /* 0x000fe20000000000 */
[----:B------:R-:W-:Y:S01]  /*9720*/  UMOV UR59, UR38 ;  /* 0x00000026003b7c82 */ /* 0x000fe20008000000 */
[----:B------:R-:W-:Y:S01]  /*9730*/  UMOV UR60, UR37 ;  /* 0x00000025003c7c82 */ /* 0x000fe20008000000 */
[----:B------:R-:W-:Y:S01]  /*9740*/  UMOV UR9, 0x20 ;  /* 0x0000002000097882 */ /* 0x000fe20000000000 */
[----:B------:R-:W-:Y:S01]  /*9750*/  UMOV UR11, UR38 ;  /* 0x00000026000b7c82 */ /* 0x000fe20008000000 */
[----:B---3--:R-:W-:Y:S01]  /*9760*/  UMOV UR51, UR32 ;  /* 0x0000002000337c82 */ /* 0x008fe20008000000 */
[----:B------:R-:W-:Y:S01]  /*9770*/  UMOV UR52, UR29 ;  /* 0x0000001d00347c82 */ /* 0x000fe20008000000 */
[----:B------:R-:W-:Y:S01]  /*9780*/  S2UR UR32, SR_CTAID.Y ;  /* 0x00000000002079c3 */ /* 0x000fe20000002600 */
[----:B------:R-:W-:Y:S01]  /*9790*/  R2UR UR50, R14 ;  /* 0x000000000e3272ca */ /* 0x000fe200000e0000 */
[----:B------:R-:W-:Y:S01]  /*97a0*/  UIADD3 UR48, UR15, 0x24000, URZ ;  /* 0x000240000f307890 */ /* 0x000fe2000fffe03f */
[----:B------:R-:W-:Y:S01]  /*97b0*/  UMOV UR12, UR37 ;  /* 0x00000025000c7c82 */ /* 0x000fe20008000000 */
[----:B--2---:R-:W-:Y:S01]  /*97c0*/  R2UR UR42, R12 ;  /* 0x000000000c2a72ca */ /* 0x004fe200000e0000 */
[----:B------:R-:W-:-:S03]  /*97d0*/  UIADD3 UR40, UR15, 0x25000, URZ ;  /* 0x000250000f287890 */ /* 0x000fc6000fffe03f */
[----:B------:R-:W1:Y:S01]  /*97e0*/  S2UR UR29, SR_CTAID.Z ;  /* 0x00000000001d79c3 */ /* 0x000e620000002700 */
[----:B------:R-:W-:Y:S01]  /*97f0*/  MOV R12, UR55 ;  /* 0x00000037000c7c02 */ /* 0x000fe20008000f00 */
[----:B------:R-:W-:Y:S01]  /*9800*/  UMOV UR41, 0x20 ;  /* 0x0000002000297882 */ /* 0x000fe20000000000 */
[----:B------:R-:W-:Y:S01]  /*9810*/  UMOV UR43, UR38 ;  /* 0x00000026002b7c82 */ /* 0x000fe20008000000 */
[----:B------:R-:W-:Y:S01]  /*9820*/  UMOV UR44, UR37 ;  /* 0x00000025002c7c82 */ /* 0x000fe20008000000 */
[----:B------:R-:W-:Y:S01]  /*9830*/  R2UR UR55, R12 ;  /* 0x000000000c3772ca */ /* 0x000fe200000e0000 */
[----:B------:R2:W-:Y:S01]  /*9840*/  UTMAREDG.4D.ADD [UR48], [UR22] ;  /* 0x00000030160073b6 */ /* 0x0005e20008018000 */
[----:B------:R-:W-:Y:S01]  /*9850*/  UMOV UR54, UR50 ;  /* 0x0000003200367c82 */ /* 0x000fe20008000000 */
[----:B------:R-:W-:Y:S02]  /*9860*/  MOV R12, UR44 ;  /* 0x0000002c000c7c02 */ /* 0x000fe40008000f00 */
[----:B------:R-:W-:Y:S01]  /*9870*/  MOV R15, UR41 ;  /* 0x00000029000f7c02 */ /* 0x000fe20008000f00 */
[----:B------:R-:W-:Y:S01]  /*9880*/  UMOV UR41, UR21 ;  /* 0x0000001500297c82 */ /* 0x000fe20008000000 */
[----:B------:R-:W-:-:S02]  /*9890*/  MOV R14, UR42 ;  /* 0x0000002a000e7c02 */ /* 0x000fc40008000f00 */
[----:B------:R-:W-:Y:S01]  /*98a0*/  R2UR UR42, R17 ;  /* 0x00000000112a72ca */ /* 0x000fe200000e0000 */
[----:B------:R3:W-:Y:S01]  /*98b0*/  UTMAREDG.4D.ADD [UR24], [UR22] ;  /* 0x00000018160073b6 */ /* 0x0007e20008018000 */
[----:B------:R-:W-:Y:S02]  /*98c0*/  MOV R19, UR54 ;  /* 0x0000003600137c02 */ /* 0x000fe40008000f00 */
[----:B------:R-:W-:Y:S02]  /*98d0*/  MOV R20, UR55 ;  /* 0x0000003700147c02 */ /* 0x000fe40008000f00 */
[----:B------:R-:W-:Y:S02]  /*98e0*/  R2UR UR54, R19 ;  /* 0x00000000133672ca */ /* 0x000fe400000e0000 */
[----:B------:R-:W-:Y:S01]  /*98f0*/  R2UR UR55, R20 ;  /* 0x00000000143772ca */ /* 0x000fe200000e0000 */
[----:B-1----:R-:W-:Y:S01]  /*9900*/  UMOV UR44, UR29 ;  /* 0x0000001d002c7c82 */ /* 0x002fe20008000000 */
[----:B------:R-:W1:Y:S01]  /*9910*/  S2UR UR29, SR_CTAID.Z ;  /* 0x00000000001d79c3 */ /* 0x000e620000002700 */
[----:B--2---:R-:W-:-:S02]  /*9920*/  R2UR UR50, R13 ;  /* 0x000000000d3272ca */ /* 0x004fc400000e0000 */
[----:B------:R-:W-:Y:S01]  /*9930*/  UMOV UR47, UR42 ;  /* 0x0000002a002f7c82 */ /* 0x000fe20008000000 */
[----:B------:R-:W-:Y:S01]  /*9940*/  MOV R13, UR43 ;  /* 0x0000002b000d7c02 */ /* 0x000fe20008000f00 */
[----:B------:R-:W-:Y:S01]  /*9950*/  UMOV UR43, UR32 ;  /* 0x00000020002b7c82 */ /* 0x000fe20008000000 */
[----:B------:R-:W-:Y:S01]  /*9960*/  UIADD3 UR48, UR15, 0x26000, URZ ;  /* 0x000260000f307890 */ /* 0x000fe2000fffe03f */
[----:B------:R2:W-:Y:S01]  /*9970*/  UTMAREDG.4D.ADD [UR40], [UR22] ;  /* 0x00000028160073b6 */ /* 0x0005e20008018000 */
[----:B------:R-:W4:Y:S01]  /*9980*/  S2UR UR32, SR_CTAID.Y ;  /* 0x00000000002079c3 */ /* 0x000f220000002600 */
[----:B---3--:R-:W-:Y:S01]  /*9990*/  R2UR UR26, R18 ;  /* 0x00000000121a72ca */ /* 0x008fe200000e0000 */
[----:B------:R-:W-:Y:S01]  /*99a0*/  UIADD3 UR24, UR15, 0x26800, URZ ;  /* 0x000268000f187890 */ /* 0x000fe2000fffe03f */
[----:B------:R-:W-:-:S03]  /*99b0*/  MOV R18, UR53 ;  /* 0x0000003500127c02 */ /* 0x000fc60008000f00 */
[----:B------:R-:W-:Y:S02]  /*99c0*/  MOV R17, UR50 ;  /* 0x0000003200117c02 */ /* 0x000fe40008000f00 */
[----:B------:R-:W-:Y:S02]  /*99d0*/  R2UR UR50, R16 ;  /* 0x00000000103272ca */ /* 0x000fe400000e0000 */
[----:B------:R-:W-:-:S04]  /*99e0*/  R2UR UR53, R18 ;  /* 0x00000000123572ca */ /* 0x000fc800000e0000 */
[----:B------:R-:W-:Y:S01]  /*99f0*/  UMOV UR39, UR26 ;  /* 0x0000001a00277c82 */ /* 0x000fe20008000000 */
[----:B-1----:R-:W-:Y:S01]  /*9a00*/  UMOV UR52, UR29 ;  /* 0x0000001d00347c82 */ /* 0x002fe20008000000 */
[----:B------:R-:W-:Y:S01]  /*9a10*/  UMOV UR28, UR29 ;  /* 0x0000001d001c7c82 */ /* 0x000fe20008000000 */
[----:B--2---:R-:W-:Y:S01]  /*9a20*/  R2UR UR42, R14 ;  /* 0x000000000e2a72ca */ /* 0x004fe200000e0000 */
[----:B------:R-:W-:Y:S01]  /*9a30*/  UIADD3 UR40, UR15, 0x25800, URZ ;  /* 0x000258000f287890 */ /* 0x000fe2000fffe03f */
[----:B------:R-:W-:Y:S02]  /*9a40*/  R2UR UR44, R12 ;  /* 0x000000000c2c72ca */ /* 0x000fe400000e0000 */
[----:B------:R-:W-:Y:S02]  /*9a50*/  R2UR UR43, R13 ;  /* 0x000000000d2b72ca */ /* 0x000fe400000e0000 */
[----:B------:R-:W-:Y:S01]  /*9a60*/  R2UR UR41, R15 ;  /* 0x000000000f2972ca */ /* 0x000fe200000e0000 */
[----:B----4-:R-:W-:Y:S01]  /*9a70*/  UMOV UR51, UR32 ;  /* 0x0000002000337c82 */ /* 0x010fe20008000000 */
[----:B------:R-:W-:Y:S01]  /*9a80*/  MOV R16, UR50 ;  /* 0x0000003200107c02 */ /* 0x000fe20008000f00 */
[----:B------:R-:W-:Y:S01]  /*9a90*/  UMOV UR27, UR32 ;  /* 0x00000020001b7c82 */ /* 0x000fe20008000000 */
[----:B------:R-:W-:-:S02]  /*9aa0*/  R2UR UR50, R3 ;  /* 0x00000000033272ca */ /* 0x000fc400000e0000 */
[----:B------:R-:W-:Y:S02]  /*9ab0*/  MOV R3, UR47 ;  /* 0x0000002f00037c02 */ /* 0x000fe40008000f00 */
[----:B------:R-:W-:Y:S02]  /*9ac0*/  MOV R14, UR42 ;  /* 0x0000002a000e7c02 */ /* 0x000fe40008000f00 */
[----:B------:R-:W-:Y:S02]  /*9ad0*/  R2UR UR42, R0 ;  /* 0x00000000002a72ca */ /* 0x000fe400000e0000 */
[----:B------:R-:W-:Y:S01]  /*9ae0*/  MOV R12, UR44 ;  /* 0x0000002c000c7c02 */ /* 0x000fe20008000f00 */
[----:B------:R-:W-:Y:S01]  /*9af0*/  UMOV UR44, UR29 ;  /* 0x0000001d002c7c82 */ /* 0x000fe20008000000 */
[----:B------:R-:W-:Y:S01]  /*9b00*/  MOV R13, UR43 ;  /* 0x0000002b000d7c02 */ /* 0x000fe20008000f00 */
[----:B------:R-:W-:Y:S01]  /*9b10*/  UMOV UR43, UR32 ;  /* 0x00000020002b7c82 */ /* 0x000fe20008000000 */
[----:B------:R-:W-:Y:S01]  /*9b20*/  MOV R15, UR41 ;  /* 0x00000029000f7c02 */ /* 0x000fe20008000f00 */
[----:B------:R-:W-:Y:S01]  /*9b30*/  UMOV UR41, UR21 ;  /* 0x0000001500297c82 */ /* 0x000fe20008000000 */
[----:B------:R-:W-:Y:S01]  /*9b40*/  UMOV UR45, UR50 ;  /* 0x00000032002d7c82 */ /* 0x000fe20008000000 */
[----:B------:R-:W-:Y:S01]  /*9b50*/  R2UR UR47, R3 ;  /* 0x00000000032f72ca */ /* 0x000fe200000e0000 */
[----:B------:R-:W-:-:S03]  /*9b60*/  UIADD3 UR32, UR15, 0x20400, URZ ;  /* 0x000204000f207890 */ /* 0x000fc6000fffe03f */
[----:B------:R1:W-:Y:S01]  /*9b70*/  UTMAREDG.4D.ADD [UR40], [UR22] ;  /* 0x00000028160073b6 */ /* 0x0003e20008018000 */
[----:B------:R-:W-:Y:S02]  /*9b80*/  UMOV UR46, UR42 ;  /* 0x0000002a002e7c82 */ /* 0x000fe40008000000 */
[----:B------:R-:W-:-:S04]  /*9b90*/  MOV R3, UR46 ;  /* 0x0000002e00037c02 */ /* 0x000fc80008000f00 */
[----:B------:R-:W-:Y:S01]  /*9ba0*/  R2UR UR46, R3 ;  /* 0x00000000032e72ca */ /* 0x000fe200000e0000 */
[----:B------:R2:W-:Y:S01]  /*9bb0*/  UTMAREDG.4D.ADD [UR48], [UR22] ;  /* 0x00000030160073b6 */ /* 0x0005e20008018000 */
[----:B------:R-:W-:-:S04]  /*9bc0*/  MOV R0, UR47 ;  /* 0x0000002f00007c02 */ /* 0x000fc80008000f00 */
[----:B------:R-:W-:Y:S01]  /*9bd0*/  R2UR UR47, R0 ;  /* 0x00000000002f72ca */ /* 0x000fe200000e0000 */
[----:B------:R3:W-:Y:S01]  /*9be0*/  UTMAREDG.4D.ADD [UR24], [UR22] ;  /* 0x00000018160073b6 */ /* 0x0007e20008018000 */
[----:B-1----:R-:W-:Y:S01]  /*9bf0*/  R2UR UR42, R14 ;  /* 0x000000000e2a72ca */ /* 0x002fe200000e0000 */
[----:B------:R-:W-:Y:S01]  /*9c00*/  UIADD3 UR40, UR15, 0x27800, URZ ;  /* 0x000278000f287890 */ /* 0x000fe2000fffe03f */
[----:B------:R-:W-:Y:S02]  /*9c10*/  R2UR UR44, R12 ;  /* 0x000000000c2c72ca */ /* 0x000fe400000e0000 */
[----:B------:R-:W-:Y:S02]  /*9c20*/  R2UR UR43, R13 ;  /* 0x000000000d2b72ca */ /* 0x000fe400000e0000 */
[----:B------:R-:W-:Y:S02]  /*9c30*/  R2UR UR41, R15 ;  /* 0x000000000f2972ca */ /* 0x000fe400000e0000 */
[----:B--2---:R-:W-:Y:S01]  /*9c40*/  R2UR UR50, R16 ;  /* 0x00000000103272ca */ /* 0x004fe200000e0000 */
[----:B------:R-:W-:Y:S01]  /*9c50*/  UIADD3 UR48, UR15, 0x27000, URZ ;  /* 0x000270000f307890 */ /* 0x000fe2000fffe03f */
[----:B------:R-:W-:Y:S01]  /*9c60*/  MOV R12, UR45 ;  /* 0x0000002d000c7c02 */ /* 0x000fe20008000f00 */
[----:B------:R-:W-:Y:S01]  /*9c70*/  UMOV UR51, UR38 ;  /* 0x0000002600337c82 */ /* 0x000fe20008000000 */
[----:B------:R-:W-:Y:S01]  /*9c80*/  UMOV UR52, UR37 ;  /* 0x0000002500347c82 */ /* 0x000fe20008000000 */
[----:B------:R-:W-:-:S02]  /*9c90*/  MOV R15, UR42 ;  /* 0x0000002a000f7c02 */ /* 0x000fc40008000f00 */
[----:B------:R-:W-:Y:S01]  /*9ca0*/  R2UR UR42, R5 ;  /* 0x00000000052a72ca */ /* 0x000fe200000e0000 */
[----:B---3--:R-:W-:Y:S01]  /*9cb0*/  UIADD3 UR24, UR15, 0x20c00, URZ ;  /* 0x00020c000f187890 */ /* 0x008fe2000fffe03f */
[----:B------:R-:W-:Y:S01]  /*9cc0*/  MOV R13, UR44 ;  /* 0x0000002c000d7c02 */ /* 0x000fe20008000f00 */
[----:B------:R-:W-:Y:S01]  /*9cd0*/  UMOV UR44, UR37 ;  /* 0x00000025002c7c82 */ /* 0x000fe20008000000 */
[----:B------:R-:W-:Y:S01]  /*9ce0*/  MOV R14, UR43 ;  /* 0x0000002b000e7c02 */ /* 0x000fe20008000f00 */
[----:B------:R-:W-:Y:S01]  /*9cf0*/  UMOV UR43, UR38 ;  /* 0x00000026002b7c82 */ /* 0x000fe20008000000 */
[----:B------:R-:W-:Y:S01]  /*9d00*/  MOV R16, UR41 ;  /* 0x0000002900107c02 */ /* 0x000fe20008000f00 */
[----:B------:R-:W-:Y:S01]  /*9d10*/  UMOV UR41, UR21 ;  /* 0x0000001500297c82 */ /* 0x000fe20008000000 */
[----:B------:R1:W-:Y:S01]  /*9d20*/  UTMAREDG.4D.ADD [UR48], [UR22] ;  /* 0x00000030160073b6 */ /* 0x0003e20008018000 */
[----:B------:R-:W-:Y:S01]  /*9d30*/  R2UR UR28, R8 ;  /* 0x00000000081c72ca */ /* 0x000fe200000e0000 */
[----:B------:R-:W-:Y:S01]  /*9d40*/  UMOV UR29, UR50 ;  /* 0x00000032001d7c82 */ /* 0x000fe20008000000 */
[----:B------:R-:W-:-:S02]  /*9d50*/  R2UR UR27, R9 ;  /* 0x00000000091b72ca */ /* 0x000fc400000e0000 */
[----:B------:R-:W-:Y:S01]  /*9d60*/  R2UR UR26, R10 ;  /* 0x000000000a1a72ca */ /* 0x000fe200000e0000 */
[----:B------:R-:W-:Y:S01]  /*9d70*/  UMOV UR21, UR42 ;  /* 0x0000002a00157c82 */ /* 0x000fe20008000000 */
[----:B------:R-:W-:Y:S01]  /*9d80*/  R2UR UR25, R11 ;  /* 0x000000000b1972ca */ /* 0x000fe200000e0000 */
[----:B------:R2:W-:Y:S01]  /*9d90*/  UTMAREDG.4D.ADD [UR40], [UR22] ;  /* 0x00000028160073b6 */ /* 0x0005e20008018000 */
[----:B------:R-:W-:Y:S01]  /*9da0*/  R2UR UR45, R12 ;  /* 0x000000000c2d72ca */ /* 0x000fe200000e0000 */
[----:B------:R3:W-:Y:S01]  /*9db0*/  UTMAREDG.4D.ADD [UR32], [UR22] ;  /* 0x00000020160073b6 */ /* 0x0007e20008018000 */
[----:B-1----:R-:W-:Y:S01]  /*9dc0*/  R2UR UR50, R17 ;  /* 0x00000000113272ca */ /* 0x002fe200000e0000 */
[----:B------:R-:W-:Y:S01]  /*9dd0*/  UIADD3 UR48, UR15, 0x23400, URZ ;  /* 0x000234000f307890 */ /* 0x000fe2000fffe03f */
[----:B------:R-:W-:-:S07]  /*9de0*/  UMOV UR49, 0x20 ;  /* 0x0000002000317882 */ /* 0x000fce0000000000 */
[----:B------:R1:W-:Y:S01]  /*9df0*/  UTMAREDG.4D.ADD [UR24], [UR22] ;  /* 0x00000018160073b6 */ /* 0x0003e20008018000 */
[----:B--2---:R-:W-:Y:S01]  /*9e00*/  R2UR UR44, R13 ;  /* 0x000000000d2c72ca */ /* 0x004fe200000e0000 */
[----:B------:R-:W-:Y:S01]  /*9e10*/  UIADD3 UR40, UR15, 0x21400, URZ ;  /* 0x000214000f287890 */ /* 0x000fe2000fffe03f */
[----:B------:R-:W-:Y:S02]  /*9e20*/  R2UR UR43, R14 ;  /* 0x000000000e2b72ca */ /* 0x000fe400000e0000 */
[----:B------:R-:W-:Y:S02]  /*9e30*/  R2UR UR42, R15 ;  /* 0x000000000f2a72ca */ /* 0x000fe400000e0000 */
[----:B------:R-:W-:Y:S01]  /*9e40*/  R2UR UR41, R16 ;  /* 0x00000000102972ca */ /* 0x000fe200000e0000 */
[----:B---3--:R-:W-:Y:S01]  /*9e50*/  UIADD3 UR32, UR15, 0x23c00, URZ ;  /* 0x00023c000f207890 */ /* 0x008fe2000fffe03f */
[----:B------:R-:W-:Y:S01]  /*9e60*/  UMOV UR34, UR55 ;  /* 0x0000003700227c82 */ /* 0x000fe20008000000 */
[----:B-1----:R-:W-:Y:S01]  /*9e70*/  UIADD3 UR24, UR15, 0x24400, URZ ;  /* 0x000244000f187890 */ /* 0x002fe2000fffe03f */
[----:B------:R-:W-:-:S09]  /*9e80*/  UMOV UR25, 0x20 ;  /* 0x0000002000197882 */ /* 0x000fd20000000000 */
[----:B------:R1:W-:Y:S01]  /*9e90*/  UTMAREDG.4D.ADD [UR40], [UR22] ;  /* 0x00000028160073b6 */ /* 0x0003e20008018000 */
[----:B------:R-:W-:Y:S01]  /*9ea0*/  UMOV UR27, UR38 ;  /* 0x00000026001b7c82 */ /* 0x000fe20008000000 */
[----:B------:R-:W-:Y:S01]  /*9eb0*/  UMOV UR28, UR37 ;  /* 0x00000025001c7c82 */ /* 0x000fe20008000000 */
[----:B------:R-:W-:Y:S01]  /*9ec0*/  UMOV UR26, UR54 ;  /* 0x00000036001a7c82 */ /* 0x000fe20008000000 */
[----:B------:R2:W-:Y:S01]  /*9ed0*/  UTMAREDG.4D.ADD [UR16], [UR22] ;  /* 0x00000010160073b6 */ /* 0x0005e20008018000 */
[----:B------:R-:W-:Y:S01]  /*9ee0*/  UTMAREDG.4D.ADD [UR56], [UR22] ;  /* 0x00000038160073b6 */ /* 0x000fe20008018000 */
[----:B-1----:R-:W-:Y:S01]  /*9ef0*/  UIADD3 UR40, UR15, 0x25400, URZ ;  /* 0x000254000f287890 */ /* 0x002fe2000fffe03f */
[----:B------:R-:W-:Y:S01]  /*9f00*/  UMOV UR41, 0x20 ;  /* 0x0000002000297882 */ /* 0x000fe20000000000 */
[----:B------:R-:W-:Y:S01]  /*9f10*/  UMOV UR43, UR38 ;  /* 0x00000026002b7c82 */ /* 0x000fe20008000000 */
[----:B------:R1:W-:Y:S01]  /*9f20*/  UTMAREDG.4D.ADD [UR8], [UR22] ;  /* 0x00000008160073b6 */ /* 0x0003e20008018000 */
[----:B------:R-:W-:Y:S01]  /*9f30*/  UMOV UR44, UR37 ;  /* 0x00000025002c7c82 */ /* 0x000fe20008000000 */
[----:B------:R-:W-:Y:S01]  /*9f40*/  UMOV UR42, UR47 ;  /* 0x0000002f002a7c82 */ /* 0x000fe20008000000 */
[----:B--2---:R-:W-:Y:S01]  /*9f50*/  UIADD3 UR16, UR15, 0x24c00, URZ ;  /* 0x00024c000f107890 */ /* 0x004fe2000fffe03f */
[----:B------:R-:W-:Y:S01]  /*9f60*/  UMOV UR18, UR53 ;  /* 0x0000003500127c82 */ /* 0x000fe20008000000 */
[----:B------:R-:W-:Y:S01]  /*9f70*/  UTMAREDG.4D.ADD [UR48], [UR22] ;  /* 0x00000030160073b6 */ /* 0x000fe20008018000 */
[----:B------:R2:W-:Y:S01]  /*9f80*/  UTMAREDG.4D.ADD [UR32], [UR22] ;  /* 0x00000020160073b6 */ /* 0x0005e20008018000 */
[----:B-1----:R-:W-:Y:S01]  /*9f90*/  UIADD3 UR8, UR15, 0x25c00, URZ ;  /* 0x00025c000f087890 */ /* 0x002fe2000fffe03f */
[----:B------:R-:W-:Y:S01]  /*9fa0*/  UMOV UR10, UR46 ;  /* 0x0000002e000a7c82 */ /* 0x000fe20008000000 */
[----:B------:R1:W-:Y:S03]  /*9fb0*/  UTMAREDG.4D.ADD [UR24], [UR22] ;  /* 0x00000018160073b6 */ /* 0x0003e60008018000 */
[----:B------:R3:W-:Y:S01]  /*9fc0*/  UTMAREDG.4D.ADD [UR16], [UR22] ;  /* 0x00000010160073b6 */ /* 0x0007e20008018000 */
[----:B--2---:R-:W-:Y:S01]  /*9fd0*/  UIADD3 UR32, UR15, 0x26400, URZ ;  /* 0x000264000f207890 */ /* 0x004fe2000fffe03f */
[----:B------:R-:W-:Y:S01]  /*9fe0*/  UMOV UR34, UR45 ;  /* 0x0000002d00227c82 */ /* 0x000fe20008000000 */
[----:B------:R-:W-:Y:S01]  /*9ff0*/  UTMAREDG.4D.ADD [UR40], [UR22] ;  /* 0x00000028160073b6 */ /* 0x000fe20008018000 */
[----:B-1----:R-:W-:Y:S01]  /*a000*/  UIADD3 UR24, UR15, 0x26c00, URZ ;  /* 0x00026c000f187890 */ /* 0x002fe2000fffe03f */
[----:B------:R-:W-:Y:S01]  /*a010*/  UMOV UR26, UR39 ;  /* 0x00000027001a7c82 */ /* 0x000fe20008000000 */
[----:B------:R1:W-:Y:S01]  /*a020*/  UTMAREDG.4D.ADD [UR8], [UR22] ;  /* 0x00000008160073b6 */ /* 0x0003e20008018000 */
[----:B---3--:R-:W-:Y:S01]  /*a030*/  UIADD3 UR16, UR15, 0x27400, URZ ;  /* 0x000274000f107890 */ /* 0x008fe2000fffe03f */
[----:B------:R-:W-:-:S02]  /*a040*/  UMOV UR18, UR29 ;  /* 0x0000001d00127c82 */ /* 0x000fc40008000000 */
[----:B------:R2:W-:Y:S03]  /*a050*/  UTMAREDG.4D.ADD [UR32], [UR22] ;  /* 0x00000020160073b6 */ /* 0x0005e60008018000 */
[----:B------:R2:W-:Y:S01]  /*a060*/  UTMAREDG.4D.ADD [UR24], [UR22] ;  /* 0x00000018160073b6 */ /* 0x0005e20008018000 */
[----:B-1----:R-:W-:Y:S01]  /*a070*/  UIADD3 UR8, UR15, 0x27c00, URZ ;  /* 0x00027c000f087890 */ /* 0x002fe2000fffe03f */
[----:B------:R-:W-:Y:S01]  /*a080*/  UMOV UR10, UR21 ;  /* 0x00000015000a7c82 */ /* 0x000fe20008000000 */
[----:B------:R2:W-:Y:S07]  /*a090*/  UTMAREDG.4D.ADD [UR16], [UR22] ;  /* 0x00000010160073b6 */ /* 0x0005ee0008018000 */
[----:B------:R2:W-:Y:S02]  /*a0a0*/  UTMAREDG.4D.ADD [UR8], [UR22] ;  /* 0x00000008160073b6 */ /* 0x0005e40008018000 */
[----:B--2---:R0:W-:Y:S02]  /*a0b0*/  UTMACMDFLUSH ;  /* 0x00000000000079b7 */ /* 0x0041e40000000000 */
.L_x_76:
[----:B------:R-:W-:Y:S05]  /*a0c0*/  BSYNC B0 ;  /* 0x0000000000007941 */ /* 0x000fea0003800000 */
.L_x_75:
[----:B------:R-:W-:Y:S01]  /*a0d0*/  R2UR UR8, R4 ;  /* 0x00000000040872ca */ /* 0x000fe200000e0000 */
[----:B------:R-:W-:Y:S02]  /*a0e0*/  UIADD3 UR14, UR14, -0x1, URZ ;  /* 0xffffffff0e0e7890 */ /* 0x000fe4000fffe03f */
[----:B------:R-:W-:Y:S02]  /*a0f0*/  UIADD3 UR13, UR13, 0x1, URZ ;  /* 0x000000010d0d7890 */ /* 0x000fe4000fffe03f */
[----:B------:R-:W-:Y:S02]  /*a100*/  UISETP.GT.AND UP1, UPT, UR14, 0x2, UPT ;  /* 0x000000020e00788c */ /* 0x000fe4000bf24270 */
[----:B------:R-:W-:-:S04]  /*a110*/  UISETP.NE.AND UP0, UPT, UR13, 0x2, UPT ;  /* 0x000000020d00788c */ /* 0x000fc8000bf05270 */
[----:B------:R-:W-:Y:S01]  /*a120*/  PLOP3.LUT P2, PT, PT, PT, UP1, 0x80, 0x0 ;  /* 0x000000000000781c */ /* 0x000fe20003f4f018 */
[----:B------:R-:W-:Y:S02]  /*a130*/  USEL UR13, UR13, URZ, UP0 ;  /* 0x0000003f0d0d7287 */ /* 0x000fe40008000000 */
[----:B------:R-:W-:-:S06]  /*a140*/  UIADD3 UR8, UR8, 0x80, URZ ;  /* 0x0000008008087890 */ /* 0x000fcc000fffe03f */
[----:B------:R-:W-:Y:S01]  /*a150*/  IMAD.U32 R4, RZ, RZ, UR8 ;  /* 0x00000008ff047e24 */ /* 0x000fe2000f8e00ff */
[----:B------:R-:W-:-:S06]  /*a160*/  USEL UR8, URZ, 0x1, UP0 ;  /* 0x000000013f087887 */ /* 0x000fcc0008000000 */
[----:B------:R-:W-:Y:S01]  /*a170*/  LOP3.LUT R2, R2, UR8, RZ, 0x3c, !PT ;  /* 0x0000000802027c12 */ /* 0x000fe2000f8e3cff */
[----:B------:R-:W-:Y:S06]  /*a180*/  @P2 BRA `(.L_x_77) ;  /* 0xffffffec005c2947 */ /* 0x000fec000383ffff */
.L_x_65:
[----:B------:R-:W-:Y:S04]  /*a190*/  BSSY B0, `(.L_x_78) ;  /* 0x0000003000007945 */ /* 0x000fe80003800000 */
[----:B------:R-:W-:Y:S05]  /*a1a0*/  @!P0 BRA `(.L_x_79) ;  /* 0x0000000000048947 */ /* 0x000fea0003800000 */
[----:B------:R-:W-:-:S04]  /*a1b0*/  DEPBAR.LE SB0, 0x0 ;  /* 0x000080000000791a */ /* 0x000fc80000000000 */
.L_x_79:
[----:B------:R-:W-:Y:S05]  /*a1c0*/  BSYNC B0 ;  /* 0x0000000000007941 */ /* 0x000fea0003800000 */
.L_x_78:
[----:B------:R-:W-:-:S04]  /*a1d0*/  ULOP3.LUT UR7, UR7, 0x1, URZ, 0xfc, !UPT ;  /* 0x0000000107077892 */ /* 0x000fc8000f8efc3f */
[----:B------:R-:W-:-:S06]  /*a1e0*/  UISETP.NE.AND UP0, UPT, UR7, 0x3, UPT ;  /* 0x000000030700788c */ /* 0x000fcc000bf05270 */
[----:B------:R-:W-:-:S13]  /*a1f0*/  PLOP3.LUT P0, PT, PT, PT, UP0, 0x80, 0x0 ;  /* 0x000000000000781c */ /* 0x000fda0003f0f008 */
[----:B------:R-:W-:Y:S05]  /*a200*/  @!P0 BRA `(.L_x_80) ;  /* 0x0000000000048947 */ /* 0x000fea0003800000 */
[----:B------:R-:W-:Y:S01]  /*a210*/  BPT.TRAP 0x1 ;  /* 0x000000040000795c */ /* 0x000fe20000300000 */
.L_x_80:
[----:B------:R-:W2:Y:S01]  /*a220*/  S2UR UR5, SR_CgaCtaId ;  /* 0x00000000000579c3 */ /* 0x000ea20000008800 */
[----:B------:R-:W-:Y:S02]  /*a230*/  UMOV UR4, 0x400 ;  /* 0x0000040000047882 */ /* 0x000fe40000000000 */
[----:B--2---:R-:W-:-:S04]  /*a240*/  ULEA UR4, UR5, UR4, 0x18 ;  /* 0x0000000405047291 */ /* 0x004fc8000f8ec03f */
[----:B------:R-:W-:-:S04]  /*a250*/  ULEA UR6, UR6, UR4, 0x3 ;  /* 0x0000000406067291 */ /* 0x000fc8000f8e183f */
[----:B------:R-:W-:-:S04]  /*a260*/  UIADD3 UR6, UR6, 0x30890, URZ ;  /* 0x0003089006067890 */ /* 0x000fc8000fffe03f */
[----:B------:R-:W-:-:S09]  /*a270*/  UPRMT UR6, UR5, 0x654, UR6 ;  /* 0x0000065405067896 */ /* 0x000fd20008000006 */
[----:B------:R-:W-:Y:S01]  /*a280*/  SYNCS.ARRIVE.TRANS64.RED.A1T0 RZ, [UR6], RZ ;  /* 0x000000ffffff79a7 */ /* 0x000fe20008100406 */
[----:B------:R-:W-:Y:S05]  /*a290*/  EXIT ;  /* 0x000000000000794d */ /* 0x000fea0003800000 */
.L_x_64:
[----:B------:R-:W1:Y:S01]  /*a2a0*/  S2UR UR11, SR_CTAID.X ;  /* 0x00000000000b79c3 */ /* 0x000e620000002500 */
[----:B------:R-:W-:Y:S01]  /*a2b0*/  ELECT P3, URZ, PT ;  /* 0x00000000003f782f */ /* 0x000fe20003860000 */
[----:B------:R-:W-:Y:S01]  /*a2c0*/  BSSY B0, `(.L_x_81) ;  /* 0x0000027000007945 */ /* 0x000fe20003800000 */
[----:B------:R-:W-:Y:S02]  /*a2d0*/  IMAD.MOV.U32 R2, RZ, RZ, RZ ;  /* 0x000000ffff027224 */ /* 0x000fe400078e00ff */
[----:B------:R-:W-:-:S03]  /*a2e0*/  IMAD.MOV.U32 R4, RZ, RZ, RZ ;  /* 0x000000ffff047224 */ /* 0x000fc600078e00ff */
[----:B------:R-:W2:Y:S08]  /*a2f0*/  S2UR UR20, SR_CTAID.Y ;  /* 0x00000000001479c3 */ /* 0x000eb00000002600 */
[----:B------:R-:W3:Y:S01]  /*a300*/  S2UR UR21, SR_CTAID.Z ;  /* 0x00000000001579c3 */ /* 0x000ee20000002700 */
[----:B-1----:R-:W-:Y:S01]  /*a310*/  USHF.L.U32 UR11, UR11, 0x7, URZ ;  /* 0x000000070b0b7899 */ /* 0x002fe2000800063f */
[----:B------:R-:W-:Y:S11]  /*a320*/  @!P3 BRA `(.L_x_82) ;  /* 0x000000000080b947 */ /* 0x000ff60003800000 */
[----:B------:R-:W1:Y:S01]  /*a330*/  S2R R4, SR_CgaCtaId ;  /* 0x0000000000047919 */ /* 0x000e620000008800 */
[----:B------:R-:W-:Y:S01]  /*a340*/  MOV R3, 0x400 ;  /* 0x0000040000037802 */ /* 0x000fe20000000f00 */
[----:B------:R-:W-:-:S03]  /*a350*/  IMAD.MOV.U32 R5, RZ, RZ, 0x1 ;  /* 0x00000001ff057424 */ /* 0x000fc600078e00ff */
[----:B-1----:R-:W-:Y:S02]  /*a360*/  LEA R4, R4, R3, 0x18 ;  /* 0x0000000304047211 */ /* 0x002fe400078ec0ff */
[----:B------:R-:W-:-:S04]  /*a370*/  SHF.L.U32 R3, R5, 0x1f, RZ ;  /* 0x0000001f05037819 */ /* 0x000fc800000006ff */
[----:B------:R-:W1:Y:S02]  /*a380*/  SYNCS.PHASECHK.TRANS64.TRYWAIT P0, [R4+URZ+0x30860], R3 ;  /* 0x03086003040075a7 */ /* 0x000e64000800017f */
[----:B-1----:R-:W-:Y:S05]  /*a390*/  @!P0 BRA `(.L_x_83) ;  /* 0x0000001c00588947 */ /* 0x002fea0003800000 */
.L_x_140:
[----:B------:R-:W-:Y:S01]  /*a3a0*/  ULOP3.LUT UR5, UR4, 0x2, URZ, 0xfc, !UPT ;  /* 0x0000000204057892 */ /* 0x000fe2000f8efc3f */
[----:B-1----:R-:W-:-:S03]  /*a3b0*/  @P2 IMAD.MOV.U32 R3, RZ, RZ, 0x2000 ;  /* 0x00002000ff032424 */ /* 0x002fc600078e00ff */
[----:B------:R-:W-:Y:S01]  /*a3c0*/  UPRMT UR5, UR5, 0x9910, URZ ;  /* 0x0000991005057896 */ /* 0x000fe2000800003f */
[----:B------:R1:W-:Y:S03]  /*a3d0*/  @P2 SYNCS.ARRIVE.TRANS64 RZ, [R4+URZ+0x30840], R3 ;  /* 0x0308400304ff29a7 */ /* 0x0003e6000800003f */
[----:B------:R-:W-:-:S06]  /*a3e0*/  UISETP.NE.AND UP0, UPT, UR5, 0x2, UPT ;  /* 0x000000020500788c */ /* 0x000fcc000bf05270 */
[----:B------:R-:W-:-:S13]  /*a3f0*/  PLOP3.LUT P0, PT, PT, PT, UP0, 0x80, 0x0 ;  /* 0x000000000000781c */ /* 0x000fda0003f0f008 */
[----:B-1----:R-:W-:Y:S05]  /*a400*/  @P0 BRA `(.L_x_84) ;  /* 0x0000000000040947 */ /* 0x002fea0003800000 */
[----:B--23--:R-:W-:Y:S01]  /*a410*/  BPT.TRAP 0x1 ;  /* 0x000000040000795c */ /* 0x00cfe20000300000 */
.L_x_84:
[----:B------:R-:W-:-:S04]  /*a420*/  LOP3.LUT P0, RZ, R0, 0x1f, RZ, 0xc0, !PT ;  /* 0x0000001f00ff7812 */ /* 0x000fc8000780c0ff */
[----:B------:R-:W-:-:S13]  /*a430*/  PLOP3.LUT P0, PT, P0, P2, PT, 0x2a, 0x0 ;  /* 0x000000000000781c */ /* 0x000fda0000704572 */
[----:B------:R-:W-:Y:S05]  /*a440*/  @P0 BRA `(.L_x_85) ;  /* 0x0000000000040947 */ /* 0x000fea0003800000 */
[----:B--23--:R-:W-:Y:S01]  /*a450*/  BPT.TRAP 0x1 ;  /* 0x000000040000795c */ /* 0x00cfe20000300000 */
.L_x_85:
[----:B------:R-:W-:Y:S01]  /*a460*/  R2UR UR8, R4 ;  /* 0x00000000040872ca */ /* 0x000fe200000e0000 */
[----:B------:R-:W-:Y:S01]  /*a470*/  ULDC.64 UR6, c[0x0][0x198] ;  /* 0x0000660000067ab9 */ /* 0x000fe20000000a00 */
[----:B------:R-:W-:Y:S01]  /*a480*/  UMOV UR14, 0x0 ;  /* 0x00000000000e7882 */ /* 0x000fe20000000000 */
[----:B------:R-:W-:Y:S01]  /*a490*/  UIADD3 UR6, UP0, UR6, 0x1f0, URZ ;  /* 0x000001f006067890 */ /* 0x000fe2000ff1e03f */
[----:B------:R-:W-:Y:S01]  /*a4a0*/  IMAD.MOV.U32 R4, RZ, RZ, 0x1 ;  /* 0x00000001ff047424 */ /* 0x000fe200078e00ff */
[----:B------:R-:W-:Y:S01]  /*a4b0*/  UMOV UR15, 0x10000000 ;  /* 0x10000000000f7882 */ /* 0x000fe20000000000 */
[----:B------:R-:W-:Y:S01]  /*a4c0*/  UMOV UR10, URZ ;  /* 0x0000003f000a7c82 */ /* 0x000fe20008000000 */
[----:B------:R-:W-:Y:S01]  /*a4d0*/  UIADD3.X UR7, URZ, UR7, URZ, UP0, !UPT ;  /* 0x000000073f077290 */ /* 0x000fe200087fe43f */
[----:B--2---:R-:W-:Y:S01]  /*a4e0*/  UMOV UR12, UR20 ;  /* 0x00000014000c7c82 */ /* 0x004fe20008000000 */
[----:B---3--:R-:W-:-:S04]  /*a4f0*/  UMOV UR13, UR21 ;  /* 0x00000015000d7c82 */ /* 0x008fc80008000000 */
[----:B------:R-:W-:-:S09]  /*a500*/  UIADD3 UR9, UR8, 0x30840, URZ ;  /* 0x0003084008097890 */ /* 0x000fd2000fffe03f */
[----:B------:R1:W-:Y:S02]  /*a510*/  UTMALDG.4D [UR8], [UR6], desc[UR14] ;  /* 0x00000e08060075b4 */ /* 0x0003e40008019000 */
[----:B-1----:R-:W-:Y:S01]  /*a520*/  NOP ;  /* 0x0000000000007918 */ /* 0x002fe20000000000 */
.L_x_82:
[----:B--23--:R-:W-:Y:S05]  /*a530*/  BSYNC B0 ;  /* 0x0000000000007941 */ /* 0x00cfea0003800000 */
.L_x_81:
[----:B------:R-:W1:Y:S01]  /*a540*/  LDC R3, c[0x0][0x288] ;  /* 0x0000a200ff037b82 */ /* 0x000e620000000800 */
[----:B------:R-:W-:Y:S01]  /*a550*/  BSSY B0, `(.L_x_86) ;  /* 0x000002b000007945 */ /* 0x000fe20003800000 */
[----:B-1----:R-:W-:-:S13]  /*a560*/  ISETP.GT.AND P4, PT, R3, RZ, P3 ;  /* 0x000000ff0300720c */ /* 0x002fda0001f84270 */
[----:B------:R-:W-:Y:S05]  /*a570*/  @!P4 BRA `(.L_x_87) ;  /* 0x0000000000a0c947 */ /* 0x000fea0003800000 */
[----:B------:R-:W1:Y:S01]  /*a580*/  S2R R5, SR_CgaCtaId ;  /* 0x0000000000057919 */ /* 0x000e620000008800 */
[----:B------:R-:W-:-:S04]  /*a590*/  MOV R2, 0x400 ;  /* 0x0000040000027802 */ /* 0x000fc80000000f00 */
[----:B-1----:R-:W-:Y:S01]  /*a5a0*/  LEA R5, R5, R2, 0x18 ;  /* 0x0000000205057211 */ /* 0x002fe200078ec0ff */
[----:B------:R-:W-:-:S05]  /*a5b0*/  IMAD.MOV.U32 R2, RZ, RZ, 0x1 ;  /* 0x00000001ff027424 */ /* 0x000fca00078e00ff */
[----:B------:R-:W-:-:S04]  /*a5c0*/  SHF.L.U32 R2, R2, 0x1f, RZ ;  /* 0x0000001f02027819 */ /* 0x000fc800000006ff */
[----:B------:R-:W1:Y:S02]  /*a5d0*/  SYNCS.PHASECHK.TRANS64.TRYWAIT P0, [R5+URZ+0x30820], R2 ;  /* 0x03082002050075a7 */ /* 0x000e64000800017f */
[----:B-1----:R-:W-:Y:S05]  /*a5e0*/  @!P0 BRA `(.L_x_88) ;  /* 0x0000001800d88947 */ /* 0x002fea0003800000 */
.L_x_141:
[----:B------:R-:W-:Y:S01]  /*a5f0*/  ULOP3.LUT UR5, UR4, 0x2, URZ, 0xfc, !UPT ;  /* 0x0000000204057892 */ /* 0x000fe2000f8efc3f */
[----:B-1----:R-:W-:-:S03]  /*a600*/  @P2 IMAD.MOV.U32 R2, RZ, RZ, 0x4200 ;  /* 0x00004200ff022424 */ /* 0x002fc600078e00ff */
[----:B------:R-:W-:Y:S01]  /*a610*/  UPRMT UR5, UR5, 0x9910, URZ ;  /* 0x0000991005057896 */ /* 0x000fe2000800003f */
[----:B------:R1:W-:Y:S03]  /*a620*/  @P2 SYNCS.ARRIVE.TRANS64 RZ, [R5+URZ+0x30800], R2 ;  /* 0x0308000205ff29a7 */ /* 0x0003e6000800003f */
[----:B------:R-:W-:-:S06]  /*a630*/  UISETP.NE.AND UP0, UPT, UR5, 0x2, UPT ;  /* 0x000000020500788c */ /* 0x000fcc000bf05270 */
[----:B------:R-:W-:-:S13]  /*a640*/  PLOP3.LUT P0, PT, PT, PT, UP0, 0x80, 0x0 ;  /* 0x000000000000781c */ /* 0x000fda0003f0f008 */
[----:B-1----:R-:W-:Y:S05]  /*a650*/  @P0 BRA `(.L_x_89) ;  /* 0x0000000000040947 */ /* 0x002fea0003800000 */
[----:B------:R-:W-:Y:S01]  /*a660*/  BPT.TRAP 0x1 ;  /* 0x000000040000795c */ /* 0x000fe20000300000 */
.L_x_89:
[----:B------:R-:W-:-:S04]  /*a670*/  LOP3.LUT P0, RZ, R0, 0x1f, RZ, 0xc0, !PT ;  /* 0x0000001f00ff7812 */ /* 0x000fc8000780c0ff */
[----:B------:R-:W-:-:S13]  /*a680*/  PLOP3.LUT P0, PT, P0, P2, PT, 0x2a, 0x0 ;  /* 0x000000000000781c */ /* 0x000fda0000704572 */
[----:B------:R-:W-:Y:S05]  /*a690*/  @P0 BRA `(.L_x_90) ;  /* 0x0000000000040947 */ /* 0x000fea0003800000 */
[----:B------:R-:W-:Y:S01]  /*a6a0*/  BPT.TRAP 0x1 ;  /* 0x000000040000795c */ /* 0x000fe20000300000 */
.L_x_90:
[----:B------:R-:W-:Y:S01]  /*a6b0*/  R2UR UR24, R5 ;  /* 0x00000000051872ca */ /* 0x000fe200000e0000 */
[----:B------:R-:W-:Y:S01]  /*a6c0*/  ULDC.64 UR12, c[0x0][0x198] ;  /* 0x00006600000c7ab9 */ /* 0x000fe20000000a00 */
[----:B------:R-:W-:Y:S01]  /*a6d0*/  UMOV UR8, 0x0 ;  /* 0x0000000000087882 */ /* 0x000fe20000000000 */
[----:B------:R-:W-:Y:S01]  /*a6e0*/  UIADD3 UR6, UP0, UR12, 0xf0, URZ ;  /* 0x000000f00c067890 */ /* 0x000fe2000ff1e03f */
[----:B------:R-:W-:Y:S01]  /*a6f0*/  MOV R2, 0x1 ;  /* 0x0000000100027802 */ /* 0x000fe20000000f00 */
[----:B------:R-:W-:Y:S02]  /*a700*/  UIADD3 UR12, UP1, UR12, 0x4f0, URZ ;  /* 0x000004f00c0c7890 */ /* 0x000fe4000ff3e03f */
[----:B------:R-:W-:Y:S02]  /*a710*/  UIADD3.X UR7, URZ, UR13, URZ, UP0, !UPT ;  /* 0x0000000d3f077290 */ /* 0x000fe400087fe43f */
[----:B------:R-:W-:Y:S01]  /*a720*/  UIADD3.X UR13, URZ, UR13, URZ, UP1, !UPT ;  /* 0x0000000d3f0d7290 */ /* 0x000fe20008ffe43f */
[----:B------:R-:W-:Y:S01]  /*a730*/  UMOV UR9, 0x10000000 ;  /* 0x1000000000097882 */ /* 0x000fe20000000000 */
[----:B------:R-:W-:-:S02]  /*a740*/  UMOV UR18, URZ ;  /* 0x0000003f00127c82 */ /* 0x000fc40008000000 */
[----:B------:R-:W-:Y:S02]  /*a750*/  UIADD3 UR16, UR24, 0x10000, URZ ;  /* 0x0001000018107890 */ /* 0x000fe4000fffe03f */
[----:B------:R-:W-:Y:S02]  /*a760*/  UIADD3 UR17, UR24, 0x30800, URZ ;  /* 0x0003080018117890 */ /* 0x000fe4000fffe03f */
[----:B------:R-:W-:Y:S01]  /*a770*/  UIADD3 UR24, UR24, 0x30000, URZ ;  /* 0x0003000018187890 */ /* 0x000fe2000fffe03f */
[----:B------:R-:W-:Y:S01]  /*a780*/  UMOV UR19, URZ ;  /* 0x0000003f00137c82 */ /* 0x000fe20008000000 */
[----:B------:R-:W-:Y:S01]  /*a790*/  UMOV UR26, URZ ;  /* 0x0000003f001a7c82 */ /* 0x000fe20008000000 */
[----:B------:R-:W-:Y:S01]  /*a7a0*/  UMOV UR27, UR20 ;  /* 0x00000014001b7c82 */ /* 0x000fe20008000000 */
[----:B------:R-:W-:Y:S01]  /*a7b0*/  UMOV UR28, UR21 ;  /* 0x00000015001c7c82 */ /* 0x000fe20008000000 */
[----:B------:R-:W-:Y:S02]  /*a7c0*/  UMOV UR25, UR17 ;  /* 0x0000001100197c82 */ /* 0x000fe40008000000 */
[----:B------:R1:W-:Y:S02]  /*a7d0*/  UTMALDG.4D [UR16], [UR6], desc[UR8] ;  /* 0x00000810060075b4 */ /* 0x0003e40008019000 */
[----:B------:R1:W-:Y:S02]  /*a7e0*/  UTMALDG.3D [UR24], [UR12], desc[UR8] ;  /* 0x000008180c0075b4 */ /* 0x0003e40008011000 */
[----:B-1----:R-:W-:Y:S01]  /*a7f0*/  NOP ;  /* 0x0000000000007918 */ /* 0x002fe20000000000 */
.L_x_87:
[----:B------:R-:W-:Y:S05]  /*a800*/  BSYNC B0 ;  /* 0x0000000000007941 */ /* 0x000fea0003800000 */
.L_x_86:
[----:B------:R-:W-:Y:S01]  /*a810*/  BSSY B0, `(.L_x_91) ;  /* 0x0000027000007945 */ /* 0x000fe20003800000 */
[----:B------:R-:W-:-:S03]  /*a820*/  IMAD.MOV.U32 R8, RZ, RZ, RZ ;  /* 0x000000ffff087224 */ /* 0x000fc600078e00ff */
[----:B------:R-:W-:Y:S05]  /*a830*/  @!P3 BRA `(.L_x_92) ;  /* 0x000000000090b947 */ /* 0x000fea0003800000 */
[----:B------:R-:W1:Y:S01]  /*a840*/  S2R R6, SR_CgaCtaId ;  /* 0x0000000000067919 */ /* 0x000e620000008800 */
[----:B------:R-:W-:-:S04]  /*a850*/  MOV R5, 0x400 ;  /* 0x0000040000057802 */ /* 0x000fc80000000f00 */
[----:B-1----:R-:W-:Y:S01]  /*a860*/  LEA R7, R6, R5, 0x18 ;  /* 0x0000000506077211 */ /* 0x002fe200078ec0ff */
[----:B------:R-:W-:-:S04]  /*a870*/  IMAD.MOV.U32 R6, RZ, RZ, 0x1 ;  /* 0x00000001ff067424 */ /* 0x000fc800078e00ff */
[----:B------:R-:W-:Y:S01]  /*a880*/  IMAD R5, R4, 0x8, R7 ;  /* 0x0000000804057824 */ /* 0x000fe200078e0207 */
[----:B------:R-:W-:-:S04]  /*a890*/  SHF.L.U32 R6, R6, 0x1f, RZ ;  /* 0x0000001f06067819 */ /* 0x000fc800000006ff */
[----:B------:R-:W1:Y:S02]  /*a8a0*/  SYNCS.PHASECHK.TRANS64.TRYWAIT P0, [R5+URZ+0x30860], R6 ;  /* 0x03086006050075a7 */ /* 0x000e64000800017f */
[----:B-1----:R-:W-:Y:S05]  /*a8b0*/  @!P0 BRA `(.L_x_93) ;  /* 0x0000001800388947 */ /* 0x002fea0003800000 */
.L_x_142:
        /* <DEDUP_REMOVED lines=8> */
.L_x_94:
[----:B------:R-:W-:-:S04]  /*a940*/  LOP3.LUT P0, RZ, R0, 0x1f, RZ, 0xc0, !PT ;  /* 0x0000001f00ff7812 */ /* 0x000fc8000780c0ff */
[----:B------:R-:W-:-:S13]  /*a950*/  PLOP3.LUT P0, PT, P0, P2, PT, 0x2a, 0x0 ;  /* 0x000000000000781c */ /* 0x000fda0000704572 */
[----:B------:R-:W-:Y:S05]  /*a960*/  @P0 BRA `(.L_x_95) ;  /* 0x0000000000040947 */ /* 0x000fea0003800000 */
[----:B------:R-:W-:Y:S01]  /*a970*/  BPT.TRAP 0x1 ;  /* 0x000000040000795c */ /* 0x000fe20000300000 */
.L_x_95:
[----:B------:R-:W-:Y:S01]  /*a980*/  R2UR UR5, R7 ;  /* 0x00000000070572ca */ /* 0x000fe200000e0000 */
[----:B------:R-:W-:Y:S01]  /*a990*/  ULDC.64 UR6, c[0x0][0x198] ;  /* 0x0000660000067ab9 */ /* 0x000fe20000000a00 */
[----:B------:R-:W-:Y:S01]  /*a9a0*/  R2UR UR17, R5 ;  /* 0x00000000051172ca */ /* 0x000fe200000e0000 */
[----:B------:R-:W-:Y:S01]  /*a9b0*/  UIADD3 UR6, UP0, UR6, 0x2f0, URZ ;  /* 0x000002f006067890 */ /* 0x000fe2000ff1e03f */
[C---:B------:R-:W-:Y:S01]  /*a9c0*/  R2UR UR16, R4.reuse ;  /* 0x00000000041072ca */ /* 0x040fe200000e0000 */
[----:B------:R-:W-:Y:S01]  /*a9d0*/  UMOV UR8, 0x0 ;  /* 0x0000000000087882 */ /* 0x000fe20000000000 */
[----:B------:R-:W-:Y:S01]  /*a9e0*/  UMOV UR9, 0x10000000 ;  /* 0x1000000000097882 */ /* 0x000fe20000000000 */
[----:B------:R-:W-:Y:S01]  /*a9f0*/  UIADD3.X UR7, URZ, UR7, URZ, UP0, !UPT ;  /* 0x000000073f077290 */ /* 0x000fe200087fe43f */
[----:B------:R-:W-:Y:S01]  /*aa00*/  VIADD R4, R4, 0x1 ;  /* 0x0000000104047836 */ /* 0x000fe20000000000 */
[----:B------:R-:W-:Y:S01]  /*aa10*/  UMOV UR18, URZ ;  /* 0x0000003f00127c82 */ /* 0x000fe20008000000 */
[----:B------:R-:W-:Y:S01]  /*aa20*/  UMOV UR19, UR11 ;  /* 0x0000000b00137c82 */ /* 0x000fe20008000000 */
[----:B------:R-:W-:-:S04]  /*aa30*/  IMAD.MOV.U32 R8, RZ, RZ, 0x40 ;  /* 0x00000040ff087424 */ /* 0x000fc800078e00ff */
[----:B------:R-:W-:Y:S02]  /*aa40*/  UIADD3 UR17, UR17, 0x30840, URZ ;  /* 0x0003084011117890 */ /* 0x000fe4000fffe03f */
[----:B------:R-:W-:-:S09]  /*aa50*/  ULEA UR16, UR16, UR5, 0xd ;  /* 0x0000000510107291 */ /* 0x000fd2000f8e683f */
[----:B------:R1:W-:Y:S02]  /*aa60*/  UTMALDG.4D [UR16], [UR6], desc[UR8] ;  /* 0x00000810060075b4 */ /* 0x0003e40008019000 */
[----:B-1----:R-:W-:Y:S01]  /*aa70*/  NOP ;  /* 0x0000000000007918 */ /* 0x002fe20000000000 */
.L_x_92:
[----:B------:R-:W-:Y:S05]  /*aa80*/  BSYNC B0 ;  /* 0x0000000000007941 */ /* 0x000fea0003800000 */
.L_x_91:
[----:B------:R-:W-:Y:S01]  /*aa90*/  BSSY B0, `(.L_x_96) ;  /* 0x000002b000007945 */ /* 0x000fe20003800000 */
[----:B------:R-:W-:-:S03]  /*aaa0*/  IMAD.MOV.U32 R5, RZ, RZ, 0x1 ;  /* 0x00000001ff057424 */ /* 0x000fc600078e00ff */
[----:B------:R-:W-:Y:S05]  /*aab0*/  @!P3 BRA `(.L_x_97) ;  /* 0x0000000000a0b947 */ /* 0x000fea0003800000 */
[----:B------:R-:W1:Y:S01]  /*aac0*/  S2R R6, SR_CgaCtaId ;  /* 0x0000000000067919 */ /* 0x000e620000008800 */
[----:B------:R-:W-:Y:S01]  /*aad0*/  MOV R5, 0x400 ;  /* 0x0000040000057802 */ /* 0x000fe20000000f00 */
[----:B------:R-:W-:-:S05]  /*aae0*/  IMAD.MOV.U32 R7, RZ, RZ, 0x1 ;  /* 0x00000001ff077424 */ /* 0x000fca00078e00ff */
[----:B------:R-:W-:Y:S02]  /*aaf0*/  SHF.L.U32 R7, R7, 0x1f, RZ ;  /* 0x0000001f07077819 */ /* 0x000fe400000006ff */
[----:B-1----:R-:W-:-:S05]  /*ab00*/  LEA R5, R6, R5, 0x18 ;  /* 0x0000000506057211 */ /* 0x002fca00078ec0ff */
[----:B------:R-:W-:-:S04]  /*ab10*/  IMAD R6, R4, 0x8, R5 ;  /* 0x0000000804067824 */ /* 0x000fc800078e0205 */
[----:B------:R-:W1:Y:S02]  /*ab20*/  SYNCS.PHASECHK.TRANS64.TRYWAIT P0, [R6+URZ+0x30860], R7 ;  /* 0x03086007060075a7 */ /* 0x000e64000800017f */
[----:B-1----:R-:W-:Y:S05]  /*ab30*/  @!P0 BRA `(.L_x_98) ;  /* 0x0000001400ac8947 */ /* 0x002fea0003800000 */
.L_x_143:
        /* <DEDUP_REMOVED lines=8> */
.L_x_99:
[----:B------:R-:W-:-:S04]  /*abc0*/  LOP3.LUT P0, RZ, R0, 0x1f, RZ, 0xc0, !PT ;  /* 0x0000001f00ff7812 */ /* 0x000fc8000780c0ff */
[----:B------:R-:W-:-:S13]  /*abd0*/  PLOP3.LUT P0, PT, P0, P2, PT, 0x2a, 0x0 ;  /* 0x000000000000781c */ /* 0x000fda0000704572 */
[----:B------:R-:W-:Y:S05]  /*abe0*/  @P0 BRA `(.L_x_100) ;  /* 0x0000000000040947 */ /* 0x000fea0003800000 */
[----:B------:R-:W-:Y:S01]  /*abf0*/  BPT.TRAP 0x1 ;  /* 0x000000040000795c */ /* 0x000fe20000300000 */
.L_x_100:
[----:B------:R-:W-:Y:S01]  /*ac00*/  R2UR UR5, R5 ;  /* 0x00000000050572ca */ /* 0x000fe200000e0000 */
[----:B------:R-:W-:Y:S01]  /*ac10*/  ULDC.64 UR6, c[0x0][0x198] ;  /* 0x0000660000067ab9 */ /* 0x000fe20000000a00 */
[----:B------:R-:W-:Y:S01]  /*ac20*/  R2UR UR17, R6 ;  /* 0x00000000061172ca */ /* 0x000fe200000e0000 */
[----:B------:R-:W-:Y:S01]  /*ac30*/  UIADD3 UR6, UP0, UR6, 0x1f0, URZ ;  /* 0x000001f006067890 */ /* 0x000fe2000ff1e03f */
[----:B------:R-:W-:Y:S01]  /*ac40*/  R2UR UR16, R4 ;  /* 0x00000000041072ca */ /* 0x000fe200000e0000 */
[----:B------:R-:W-:Y:S01]  /*ac50*/  UMOV UR8, 0x0 ;  /* 0x0000000000087882 */ /* 0x000fe20000000000 */
[----:B------:R-:W-:Y:S01]  /*ac60*/  R2UR UR19, R8 ;  /* 0x00000000081372ca */ /* 0x000fe200000e0000 */
[----:B------:R-:W-:Y:S01]  /*ac70*/  UIADD3.X UR7, URZ, UR7, URZ, UP0, !UPT ;  /* 0x000000073f077290 */ /* 0x000fe200087fe43f */
[----:B------:R-:W-:Y:S01]  /*ac80*/  IADD3 R4, R4, 0x1, RZ ;  /* 0x0000000104047810 */ /* 0x000fe20007ffe0ff */
[----:B------:R-:W-:Y:S01]  /*ac90*/  UMOV UR9, 0x10000000 ;  /* 0x1000000000097882 */ /* 0x000fe20000000000 */
[----:B------:R-:W-:-:S02]  /*aca0*/  UMOV UR18, URZ ;  /* 0x0000003f00127c82 */ /* 0x000fc40008000000 */
[C---:B------:R-:W-:Y:S02]  /*acb0*/  ISETP.NE.AND P5, PT, R4.reuse, 0x4, PT ;  /* 0x000000040400780c */ /* 0x040fe40003fa5270 */
[C---:B------:R-:W-:Y:S01]  /*acc0*/  ISETP.NE.AND P0, PT, R4.reuse, 0x4, PT ;  /* 0x000000040400780c */ /* 0x040fe20003f05270 */
[----:B------:R-:W-:Y:S01]  /*acd0*/  UIADD3 UR17, UR17, 0x30840, URZ ;  /* 0x0003084011117890 */ /* 0x000fe2000fffe03f */
[----:B------:R-:W-:Y:S01]  /*ace0*/  SEL R4, R4, RZ, P5 ;  /* 0x000000ff04047207 */ /* 0x000fe20002800000 */
[----:B------:R-:W-:Y:S01]  /*acf0*/  ULEA UR16, UR16, UR5, 0xd ;  /* 0x0000000510107291 */ /* 0x000fe2000f8e683f */
[----:B------:R-:W-:Y:S01]  /*ad00*/  SEL R5, RZ, 0x1, !P0 ;  /* 0x00000001ff057807 */ /* 0x000fe20004000000 */
[----:B------:R-:W-:-:S09]  /*ad10*/  UIADD3 UR19, UR11, UR19, URZ ;  /* 0x000000130b137290 */ /* 0x000fd2000fffe03f */
[----:B------:R1:W-:Y:S02]  /*ad20*/  UTMALDG.4D [UR16], [UR6], desc[UR8] ;  /* 0x00000810060075b4 */ /* 0x0003e40008019000 */
[----:B-1----:R-:W-:Y:S01]  /*ad30*/  NOP ;  /* 0x0000000000007918 */ /* 0x002fe20000000000 */
.L_x_97:
[----:B------:R-:W-:Y:S05]  /*ad40*/  BSYNC B0 ;  /* 0x0000000000007941 */ /* 0x000fea0003800000 */
.L_x_96:
[----:B------:R-:W-:Y:S01]  /*ad50*/  BSSY B0, `(.L_x_101) ;  /* 0x0000031000007945 */ /* 0x000fe20003800000 */
[----:B------:R-:W-:-:S03]  /*ad60*/  IMAD.MOV.U32 R9, RZ, RZ, RZ ;  /* 0x000000ffff097224 */ /* 0x000fc600078e00ff */
        /* <DEDUP_REMOVED lines=9> */
.L_x_144:
        /* <DEDUP_REMOVED lines=8> */
.L_x_104:
[----:B------:R-:W-:-:S04]  /*ae80*/  LOP3.LUT P0, RZ, R0, 0x1f, RZ, 0xc0, !PT ;  /* 0x0000001f00ff7812 */ /* 0x000fc8000780c0ff */
[----:B------:R-:W-:-:S13]  /*ae90*/  PLOP3.LUT P0, PT, P0, P2, PT, 0x2a, 0x0 ;  /* 0x000000000000781c */ /* 0x000fda0000704572 */
[----:B------:R-:W-:Y:S05]  /*aea0*/  @P0 BRA `(.L_x_105) ;  /* 0x0000000000040947 */ /* 0x000fea0003800000 */
[----:B------:R-:W-:Y:S01]  /*aeb0*/  BPT.TRAP 0x1 ;  /* 0x000000040000795c */ /* 0x000fe20000300000 */
.L_x_105:
[----:B------:R-:W-:Y:S01]  /*aec0*/  R2UR UR17, R6 ;  /* 0x00000000061172ca */ /* 0x000fe200000e0000 */
[C-C-:B------:R-:W-:Y:S01]  /*aed0*/  IMAD R6, R2.reuse, 0x4000, R7.reuse ;  /* 0x0000400002067824 */ /* 0x140fe200078e0207 */
[----:B------:R-:W-:Y:S01]  /*aee0*/  ULDC.64 UR12, c[0x0][0x198] ;  /* 0x00006600000c7ab9 */ /* 0x000fe20000000a00 */
[C---:B------:R-:W-:Y:S01]  /*aef0*/  IMAD R7, R2.reuse, 0x200, R7 ;  /* 0x0000020002077824 */ /* 0x040fe200078e0207 */
[----:B------:R-:W-:Y:S01]  /*af00*/  UIADD3 UR6, UP0, UR12, 0x3f0, URZ ;  /* 0x000003f00c067890 */ /* 0x000fe2000ff1e03f */
[----:B------:R-:W-:Y:S01]  /*af10*/  VIADD R2, R2, 0x1 ;  /* 0x0000000102027836 */ /* 0x000fe20000000000 */
[----:B------:R-:W-:Y:S01]  /*af20*/  R2UR UR16, R6 ;  /* 0x00000000061072ca */ /* 0x000fe200000e0000 */
[----:B------:R-:W-:Y:S01]  /*af30*/  UIADD3 UR12, UP1, UR12, 0x5f0, URZ ;  /* 0x000005f00c0c7890 */ /* 0x000fe2000ff3e03f */
[----:B------:R-:W-:Y:S01]  /*af40*/  R2UR UR24, R7 ;  /* 0x00000000071872ca */ /* 0x000fe200000e0000 */
[----:B------:R-:W-:Y:S01]  /*af50*/  UIADD3.X UR7, URZ, UR13, URZ, UP0, !UPT ;  /* 0x0000000d3f077290 */ /* 0x000fe200087fe43f */
[----:B------:R-:W-:Y:S01]  /*af60*/  IMAD.MOV.U32 R9, RZ, RZ, 0x1 ;  /* 0x00000001ff097424 */ /* 0x000fe200078e00ff */
[----:B------:R-:W-:-:S02]  /*af70*/  UIADD3.X UR13, URZ, UR13, URZ, UP1, !UPT ;  /* 0x0000000d3f0d7290 */ /* 0x000fc40008ffe43f */
[----:B------:R-:W-:Y:S01]  /*af80*/  UIADD3 UR17, UR17, 0x30800, URZ ;  /* 0x0003080011117890 */ /* 0x000fe2000fffe03f */
[----:B------:R-:W-:Y:S01]  /*af90*/  UMOV UR8, 0x0 ;  /* 0x0000000000087882 */ /* 0x000fe20000000000 */
[----:B------:R-:W-:Y:S01]  /*afa0*/  UMOV UR9, 0x10000000 ;  /* 0x1000000000097882 */ /* 0x000fe20000000000 */
[----:B------:R-:W-:Y:S01]  /*afb0*/  UMOV UR18, URZ ;  /* 0x0000003f00127c82 */ /* 0x000fe20008000000 */
[----:B------:R-:W-:Y:S02]  /*afc0*/  UMOV UR19, URZ ;  /* 0x0000003f00137c82 */ /* 0x000fe40008000000 */
[----:B------:R-:W-:Y:S02]  /*afd0*/  UIADD3 UR16, UR16, 0x10000, URZ ;  /* 0x0001000010107890 */ /* 0x000fe4000fffe03f */
[----:B------:R-:W-:Y:S01]  /*afe0*/  UIADD3 UR24, UR24, 0x30000, URZ ;  /* 0x0003000018187890 */ /* 0x000fe2000fffe03f */
[----:B------:R-:W-:Y:S01]  /*aff0*/  UMOV UR26, URZ ;  /* 0x0000003f001a7c82 */ /* 0x000fe20008000000 */
[----:B------:R-:W-:Y:S01]  /*b000*/  UMOV UR27, UR20 ;  /* 0x00000014001b7c82 */ /* 0x000fe20008000000 */
[----:B------:R-:W-:Y:S01]  /*b010*/  UMOV UR28, UR21 ;  /* 0x00000015001c7c82 */ /* 0x000fe20008000000 */
[----:B------:R-:W-:-:S03]  /*b020*/  UMOV UR25, UR17 ;  /* 0x0000001100197c82 */ /* 0x000fc60008000000 */
[----:B------:R1:W-:Y:S02]  /*b030*/  UTMALDG.4D [UR16], [UR6], desc[UR8] ;  /* 0x00000810060075b4 */ /* 0x0003e40008019000 */
[----:B------:R1:W-:Y:S02]  /*b040*/  UTMALDG.3D [UR24], [UR12], desc[UR8] ;  /* 0x000008180c0075b4 */ /* 0x0003e40008011000 */
[----:B-1----:R-:W-:Y:S01]  /*b050*/  NOP ;  /* 0x0000000000007918 */ /* 0x002fe20000000000 */
.L_x_102:
[----:B------:R-:W-:Y:S05]  /*b060*/  BSYNC B0 ;  /* 0x0000000000007941 */ /* 0x000fea0003800000 */
.L_x_101:
[----:B------:R-:W-:Y:S04]  /*b070*/  BSSY B0, `(.L_x_106) ;  /* 0x0000024000007945 */ /* 0x000fe80003800000 */
[----:B------:R-:W-:Y:S05]  /*b080*/  @!P3 BRA `(.L_x_107) ;  /* 0x000000000088b947 */ /* 0x000fea0003800000 */
[----:B------:R-:W1:Y:S01]  /*b090*/  S2R R7, SR_CgaCtaId ;  /* 0x0000000000077919 */ /* 0x000e620000008800 */
[----:B------:R-:W-:Y:S02]  /*b0a0*/  MOV R6, 0x400 ;  /* 0x0000040000067802 */ /* 0x000fe40000000f00 */
[----:B------:R-:W-:Y:S02]  /*b0b0*/  SHF.L.U32 R5, R5, 0x1f, RZ ;  /* 0x0000001f05057819 */ /* 0x000fe400000006ff */
[----:B-1----:R-:W-:-:S05]  /*b0c0*/  LEA R7, R7, R6, 0x18 ;  /* 0x0000000607077211 */ /* 0x002fca00078ec0ff */
[----:B------:R-:W-:-:S04]  /*b0d0*/  IMAD R6, R4, 0x8, R7 ;  /* 0x0000000804067824 */ /* 0x000fc800078e0207 */
[----:B------:R-:W1:Y:S02]  /*b0e0*/  SYNCS.PHASECHK.TRANS64.TRYWAIT P0, [R6+URZ+0x30860], R5 ;  /* 0x03086005060075a7 */ /* 0x000e64000800017f */
[----:B-1----:R-:W-:Y:S05]  /*b0f0*/  @!P0 BRA `(.L_x_108) ;  /* 0x0000001000648947 */ /* 0x002fea0003800000 */
.L_x_145:
        /* <DEDUP_REMOVED lines=8> */
.L_x_109:
[----:B------:R-:W-:-:S04]  /*b180*/  LOP3.LUT P0, RZ, R0, 0x1f, RZ, 0xc0, !PT ;  /* 0x0000001f00ff7812 */ /* 0x000fc8000780c0ff */
[----:B------:R-:W-:-:S13]  /*b190*/  PLOP3.LUT P0, PT, P0, P2, PT, 0x2a, 0x0 ;  /* 0x000000000000781c */ /* 0x000fda0000704572 */
[----:B------:R-:W-:Y:S05]  /*b1a0*/  @P0 BRA `(.L_x_110) ;  /* 0x0000000000040947 */ /* 0x000fea0003800000 */
[----:B------:R-:W-:Y:S01]  /*b1b0*/  BPT.TRAP 0x1 ;  /* 0x000000040000795c */ /* 0x000fe20000300000 */
.L_x_110:
        /* <DEDUP_REMOVED lines=8> */
[----:B------:R-:W-:Y:S01]  /*b240*/  UMOV UR9, 0x10000000 ;  /* 0x1000000000097882 */ /* 0x000fe20000000000 */
[----:B------:R-:W-:-:S06]  /*b250*/  UMOV UR18, URZ ;  /* 0x0000003f00127c82 */ /* 0x000fcc0008000000 */
[----:B------:R-:W-:Y:S02]  /*b260*/  ULEA UR16, UR16, UR5, 0xd ;  /* 0x0000000510107291 */ /* 0x000fe4000f8e683f */
[----:B------:R-:W-:Y:S02]  /*b270*/  UIADD3 UR19, UR11, UR19, URZ ;  /* 0x000000130b137290 */ /* 0x000fe4000fffe03f */
[----:B------:R-:W-:-:S09]  /*b280*/  UIADD3 UR17, UR17, 0x30840, URZ ;  /* 0x0003084011117890 */ /* 0x000fd2000fffe03f */
[----:B------:R1:W-:Y:S02]  /*b290*/  UTMALDG.4D [UR16], [UR6], desc[UR8] ;  /* 0x00000810060075b4 */ /* 0x0003e40008019000 */
[----:B-1----:R-:W-:Y:S01]  /*b2a0*/  NOP ;  /* 0x0000000000007918 */ /* 0x002fe20000000000 */
.L_x_107:
[----:B------:R-:W-:Y:S05]  /*b2b0*/  BSYNC B0 ;  /* 0x0000000000007941 */ /* 0x000fea0003800000 */
.L_x_106:
[----:B------:R-:W-:-:S13]  /*b2c0*/  ISETP.GE.AND P0, PT, R3, 0x81, PT ;  /* 0x000000810300780c */ /* 0x000fda0003f06270 */
[----:B------:R-:W-:Y:S05]  /*b2d0*/  @!P0 EXIT ;  /* 0x000000000000894d */ /* 0x000fea0003800000 */
[----:B------:R-:W-:Y:S01]  /*b2e0*/  IADD3 R3, R3, 0x7f, RZ ;  /* 0x0000007f03037810 */ /* 0x000fe20007ffe0ff */
[----:B------:R-:W-:Y:S01]  /*b2f0*/  BSSY B0, `(.L_x_111) ;  /* 0x000008b000007945 */ /* 0x000fe20003800000 */
[----:B------:R-:W-:Y:S02]  /*b300*/  LOP3.LUT P0, RZ, R0, 0x1f, RZ, 0xc0, !PT ;  /* 0x0000001f00ff7812 */ /* 0x000fe4000780c0ff */
[----:B------:R-:W-:Y:S02]  /*b310*/  SHF.R.S32.HI R0, RZ, 0x1f, R3 ;  /* 0x0000001fff007819 */ /* 0x000fe40000011403 */
[----:B------:R-:W-:Y:S02]  /*b320*/  PLOP3.LUT P0, PT, P0, P2, PT, 0x2a, 0x0 ;  /* 0x000000000000781c */ /* 0x000fe40000704572 */
[----:B------:R-:W-:Y:S01]  /*b330*/  LEA.HI R0, R0, R3, RZ, 0x7 ;  /* 0x0000000300007211 */ /* 0x000fe200078f38ff */
[----:B------:R-:W-:-:S03]  /*b340*/  IMAD.U32 R3, RZ, RZ, UR4 ;  /* 0x00000004ff037e24 */ /* 0x000fc6000f8e00ff */
[----:B------:R-:W-:Y:S02]  /*b350*/  SHF.R.S32.HI R4, RZ, 0x7, R0 ;  /* 0x00000007ff047819 */ /* 0x000fe40000011400 */
[----:B------:R-:W-:Y:S01]  /*b360*/  LOP3.LUT R0, R3, 0x2, RZ, 0xfc, !PT ;  /* 0x0000000203007812 */ /* 0x000fe200078efcff */
[----:B------:R-:W-:Y:S02]  /*b370*/  IMAD.MOV.U32 R3, RZ, RZ, 0x1 ;  /* 0x00000001ff037424 */ /* 0x000fe400078e00ff */
[----:B------:R-:W-:-:S07]  /*b380*/  IMAD.SHL.U32 R4, R4, 0x4, RZ ;  /* 0x0000000404047824 */ /* 0x000fce00078e00ff */
.L_x_126:
[----:B------:R-:W-:Y:S04]  /*b390*/  BSSY B1, `(.L_x_112) ;  /* 0x0000020000017945 */ /* 0x000fe80003800000 */
[----:B------:R-:W-:Y:S05]  /*b3a0*/  @!P3 BRA `(.L_x_113) ;  /* 0x000000000078b947 */ /* 0x000fea0003800000 */
[----:B------:R-:W1:Y:S01]  /*b3b0*/  S2R R6, SR_CgaCtaId ;  /* 0x0000000000067919 */ /* 0x000e620000008800 */
[----:B------:R-:W-:-:S04]  /*b3c0*/  MOV R5, 0x400 ;  /* 0x0000040000057802 */ /* 0x000fc80000000f00 */
[----:B-1----:R-:W-:Y:S02]  /*b3d0*/  LEA R7, R6, R5, 0x18 ;  /* 0x0000000506077211 */ /* 0x002fe400078ec0ff */
[----:B------:R-:W-:-:S03]  /*b3e0*/  SHF.L.U32 R5, R3, 0x1f, RZ ;  /* 0x0000001f03057819 */ /* 0x000fc600000006ff */
[----:B------:R-:W-:-:S04]  /*b3f0*/  IMAD R6, R2, 0x8, R7 ;  /* 0x0000000802067824 */ /* 0x000fc800078e0207 */
[----:B------:R-:W1:Y:S02]  /*b400*/  SYNCS.PHASECHK.TRANS64.TRYWAIT P4, [R6+URZ+0x30820], R5 ;  /* 0x03082005060075a7 */ /* 0x000e64000808017f */
[----:B-1----:R-:W-:Y:S05]  /*b410*/  @!P4 BRA `(.L_x_114) ;  /* 0x0000000c00b0c947 */ /* 0x002fea0003800000 */
.L_x_146:
[----:B-1----:R-:W-:-:S04]  /*b420*/  @P2 IMAD.MOV.U32 R5, RZ, RZ, 0x4200 ;  /* 0x00004200ff052424 */ /* 0x002fc800078e00ff */
[----:B------:R1:W-:Y:S02]  /*b430*/  @P2 SYNCS.ARRIVE.TRANS64 RZ, [R6+URZ+0x30800], R5 ;  /* 0x0308000506ff29a7 */ /* 0x0003e4000800003f */
[----:B-1----:R-:W-:-:S04]  /*b440*/  PRMT R5, R0, 0x9910, RZ ;  /* 0x0000991000057816 */ /* 0x002fc800000000ff */
[----:B------:R-:W-:-:S13]  /*b450*/  ISETP.NE.AND P4, PT, R5, 0x2, PT ;  /* 0x000000020500780c */ /* 0x000fda0003f85270 */
[----:B------:R-:W-:Y:S05]  /*b460*/  @P4 BRA `(.L_x_115) ;  /* 0x0000000000044947 */ /* 0x000fea0003800000 */
[----:B------:R-:W-:Y:S01]  /*b470*/  BPT.TRAP 0x1 ;  /* 0x000000040000795c */ /* 0x000fe20000300000 */
.L_x_115:
[----:B------:R-:W-:Y:S05]  /*b480*/  @P0 BRA `(.L_x_116) ;  /* 0x0000000000040947 */ /* 0x000fea0003800000 */
[----:B------:R-:W-:Y:S01]  /*b490*/  BPT.TRAP 0x1 ;  /* 0x000000040000795c */ /* 0x000fe20000300000 */
.L_x_116:
[----:B------:R-:W-:Y:S01]  /*b4a0*/  IMAD R7, R2, 0x4000, R7 ;  /* 0x0000400002077824 */ /* 0x000fe200078e0207 */
[----:B------:R-:W-:Y:S01]  /*b4b0*/  R2UR UR17, R6 ;  /* 0x00000000061172ca */ /* 0x000fe200000e0000 */
[----:B------:R-:W-:Y:S01]  /*b4c0*/  ULDC.64 UR6, c[0x0][0x198] ;  /* 0x0000660000067ab9 */ /* 0x000fe20000000a00 */
[----:B------:R-:W-:Y:S01]  /*b4d0*/  R2UR UR19, R9 ;  /* 0x00000000091372ca */ /* 0x000fe200000e0000 */
[----:B------:R-:W-:Y:S01]  /*b4e0*/  UIADD3 UR6, UP0, UR6, 0xf0, URZ ;  /* 0x000000f006067890 */ /* 0x000fe2000ff1e03f */
[----:B------:R-:W-:Y:S01]  /*b4f0*/  R2UR UR16, R7 ;  /* 0x00000000071072ca */ /* 0x000fe200000e0000 */
[----:B------:R-:W-:Y:S01]  /*b500*/  UMOV UR8, 0x0 ;  /* 0x0000000000087882 */ /* 0x000fe20000000000 */
[----:B------:R-:W-:Y:S01]  /*b510*/  UMOV UR9, 0x10000000 ;  /* 0x1000000000097882 */ /* 0x000fe20000000000 */
[----:B------:R-:W-:Y:S01]  /*b520*/  UIADD3.X UR7, URZ, UR7, URZ, UP0, !UPT ;  /* 0x000000073f077290 */ /* 0x000fe200087fe43f */
[----:B------:R-:W-:-:S05]  /*b530*/  UMOV UR18, URZ ;  /* 0x0000003f00127c82 */ /* 0x000fca0008000000 */
[----:B------:R-:W-:Y:S02]  /*b540*/  UIADD3 UR17, UR17, 0x30800, URZ ;  /* 0x0003080011117890 */ /* 0x000fe4000fffe03f */
[----:B------:R-:W-:Y:S02]  /*b550*/  USHF.L.U32 UR19, UR19, 0x7, URZ ;  /* 0x0000000713137899 */ /* 0x000fe4000800063f */
[----:B------:R-:W-:-:S09]  /*b560*/  UIADD3 UR16, UR16, 0x10000, URZ ;  /* 0x0001000010107890 */ /* 0x000fd2000fffe03f */
[----:B------:R1:W-:Y:S02]  /*b570*/  UTMALDG.4D [UR16], [UR6], desc[UR8] ;  /* 0x00000810060075b4 */ /* 0x0003e40008019000 */
[----:B-1----:R-:W-:Y:S01]  /*b580*/  NOP ;  /* 0x0000000000007918 */ /* 0x002fe20000000000 */
.L_x_113:
[----:B------:R-:W-:Y:S05]  /*b590*/  BSYNC B1 ;  /* 0x0000000000017941 */ /* 0x000fea0003800000 */
.L_x_112:
[C---:B------:R-:W-:Y:S01]  /*b5a0*/  ISETP.LT.OR P4, PT, R4.reuse, 0x6, !P3 ;  /* 0x000000060400780c */ /* 0x040fe20005f81670 */
[----:B------:R-:W-:Y:S01]  /*b5b0*/  BSSY B1, `(.L_x_117) ;  /* 0x000001c000017945 */ /* 0x000fe20003800000 */
[----:B------:R-:W-:-:S11]  /*b5c0*/  ISETP.LT.OR P5, PT, R4, 0x7, !P3 ;  /* 0x000000070400780c */ /* 0x000fd60005fa1670 */
[----:B------:R-:W-:Y:S05]  /*b5d0*/  @P4 BRA `(.L_x_118) ;  /* 0x0000000000644947 */ /* 0x000fea0003800000 */
[----:B------:R-:W1:Y:S01]  /*b5e0*/  S2R R6, SR_CgaCtaId ;  /* 0x0000000000067919 */ /* 0x000e620000008800 */
[----:B------:R-:W-:Y:S01]  /*b5f0*/  MOV R5, 0x400 ;  /* 0x0000040000057802 */ /* 0x000fe20000000f00 */
[----:B------:R-:W-:Y:S01]  /*b600*/  ULDC.64 UR6, c[0x0][0x198] ;  /* 0x0000660000067ab9 */ /* 0x000fe20000000a00 */
[----:B------:R-:W-:Y:S01]  /*b610*/  R2UR UR26, R9 ;  /* 0x00000000091a72ca */ /* 0x000fe200000e0000 */
[----:B------:R-:W-:Y:S01]  /*b620*/  UIADD3 UR6, UP0, UR6, 0x4f0, URZ ;  /* 0x000004f006067890 */ /* 0x000fe2000ff1e03f */
[----:B------:R-:W-:Y:S01]  /*b630*/  UMOV UR8, 0x0 ;  /* 0x0000000000087882 */ /* 0x000fe20000000000 */
[----:B------:R-:W-:Y:S02]  /*b640*/  UMOV UR9, 0x10000000 ;  /* 0x1000000000097882 */ /* 0x000fe40000000000 */
[----:B------:R-:W-:Y:S01]  /*b650*/  UIADD3.X UR7, URZ, UR7, URZ, UP0, !UPT ;  /* 0x000000073f077290 */ /* 0x000fe200087fe43f */
[----:B------:R-:W-:Y:S01]  /*b660*/  UMOV UR27, UR20 ;  /* 0x00000014001b7c82 */ /* 0x000fe20008000000 */
[----:B------:R-:W-:-:S06]  /*b670*/  UMOV UR28, UR21 ;  /* 0x00000015001c7c82 */ /* 0x000fcc0008000000 */
[----:B------:R-:W-:Y:S01]  /*b680*/  USHF.L.U32 UR26, UR26, 0x7, URZ ;  /* 0x000000071a1a7899 */ /* 0x000fe2000800063f */
[----:B-1----:R-:W-:-:S05]  /*b690*/  LEA R5, R6, R5, 0x18 ;  /* 0x0000000506057211 */ /* 0x002fca00078ec0ff */
[C-C-:B------:R-:W-:Y:S02]  /*b6a0*/  IMAD R6, R2.reuse, 0x8, R5.reuse ;  /* 0x0000000802067824 */ /* 0x140fe400078e0205 */
[----:B------:R-:W-:-:S03]  /*b6b0*/  IMAD R5, R2, 0x200, R5 ;  /* 0x0000020002057824 */ /* 0x000fc600078e0205 */
[----:B------:R-:W-:Y:S02]  /*b6c0*/  R2UR UR25, R6 ;  /* 0x00000000061972ca */ /* 0x000fe400000e0000 */
[----:B------:R-:W-:Y:S01]  /*b6d0*/  R2UR UR24, R5 ;  /* 0x00000000051872ca */ /* 0x000fe200000e0000 */
[----:B------:R-:W-:-:S05]  /*b6e0*/  VIADD R5, R2, 0x1 ;  /* 0x0000000102057836 */ /* 0x000fca0000000000 */
[----:B------:R-:W-:-:S04]  /*b6f0*/  ISETP.NE.AND P4, PT, R5, 0x4, PT ;  /* 0x000000040500780c */ /* 0x000fc80003f85270 */
[----:B------:R-:W-:Y:S01]  /*b700*/  SEL R2, RZ, 0x1, P4 ;  /* 0x00000001ff027807 */ /* 0x000fe20002000000 */
[----:B------:R-:W-:Y:S02]  /*b710*/  UIADD3 UR25, UR25, 0x30800, URZ ;  /* 0x0003080019197890 */ /* 0x000fe4000fffe03f */
[----:B------:R-:W-:Y:S01]  /*b720*/  UIADD3 UR24, UR24, 0x30000, URZ ;  /* 0x0003000018187890 */ /* 0x000fe2000fffe03f */
[----:B------:R-:W-:Y:S02]  /*b730*/  LOP3.LUT R3, R3, R2, RZ, 0x3c, !PT ;  /* 0x0000000203037212 */ /* 0x000fe400078e3cff */
[----:B------:R-:W-:-:S06]  /*b740*/  SEL R2, R5, RZ, P4 ;  /* 0x000000ff05027207 */ /* 0x000fcc0002000000 */
[----:B------:R1:W-:Y:S02]  /*b750*/  UTMALDG.3D [UR24], [UR6], desc[UR8] ;  /* 0x00000818060075b4 */ /* 0x0003e40008011000 */
[----:B-1----:R-:W-:Y:S01]  /*b760*/  NOP ;  /* 0x0000000000007918 */ /* 0x002fe20000000000 */
.L_x_118:
[----:B------:R-:W-:Y:S05]  /*b770*/  BSYNC B1 ;  /* 0x0000000000017941 */ /* 0x000fea0003800000 */
.L_x_117:
[----:B------:R-:W-:Y:S04]  /*b780*/  BSSY B1, `(.L_x_119) ;  /* 0x0000020000017945 */ /* 0x000fe80003800000 */
[----:B------:R-:W-:Y:S05]  /*b790*/  @P5 BRA `(.L_x_120) ;  /* 0x0000000000785947 */ /* 0x000fea0003800000 */
[----:B------:R-:W1:Y:S01]  /*b7a0*/  S2R R6, SR_CgaCtaId ;  /* 0x0000000000067919 */ /* 0x000e620000008800 */
[----:B------:R-:W-:Y:S02]  /*b7b0*/  MOV R5, 0x400 ;  /* 0x0000040000057802 */ /* 0x000fe40000000f00 */
[----:B------:R-:W-:Y:S02]  /*b7c0*/  SHF.L.U32 R7, R3, 0x1f, RZ ;  /* 0x0000001f03077819 */ /* 0x000fe400000006ff */
[----:B-1----:R-:W-:-:S05]  /*b7d0*/  LEA R5, R6, R5, 0x18 ;  /* 0x0000000506057211 */ /* 0x002fca00078ec0ff */
[----:B------:R-:W-:-:S04]  /*b7e0*/  IMAD R6, R2, 0x8, R5 ;  /* 0x0000000802067824 */ /* 0x000fc800078e0205 */
[----:B------:R-:W1:Y:S02]  /*b7f0*/  SYNCS.PHASECHK.TRANS64.TRYWAIT P4, [R6+URZ+0x30820], R7 ;  /* 0x03082007060075a7 */ /* 0x000e64000808017f */
[----:B-1----:R-:W-:Y:S05]  /*b800*/  @!P4 BRA `(.L_x_121) ;  /* 0x0000000800c8c947 */ /* 0x002fea0003800000 */
.L_x_147:
[----:B-1----:R-:W-:-:S04]  /*b810*/  @P1 MOV R7, 0x4200 ;  /* 0x0000420000071802 */ /* 0x002fc80000000f00 */
[----:B------:R1:W-:Y:S02]  /*b820*/  @P1 SYNCS.ARRIVE.TRANS64 RZ, [R6+URZ+0x30800], R7 ;  /* 0x0308000706ff19a7 */ /* 0x0003e4000800003f */
[----:B-1----:R-:W-:-:S04]  /*b830*/  PRMT R7, R0, 0x9910, RZ ;  /* 0x0000991000077816 */ /* 0x002fc800000000ff */
[----:B------:R-:W-:-:S13]  /*b840*/  ISETP.NE.AND P4, PT, R7, 0x2, PT ;  /* 0x000000020700780c */ /* 0x000fda0003f85270 */
[----:B------:R-:W-:Y:S05]  /*b850*/  @P4 BRA `(.L_x_122) ;  /* 0x0000000000044947 */ /* 0x000fea0003800000 */
[----:B------:R-:W-:Y:S01]  /*b860*/  BPT.TRAP 0x1 ;  /* 0x000000040000795c */ /* 0x000fe20000300000 */
.L_x_122:
[----:B------:R-:W-:Y:S05]  /*b870*/  @P0 BRA `(.L_x_123) ;  /* 0x0000000000040947 */ /* 0x000fea0003800000 */
[----:B------:R-:W-:Y:S01]  /*b880*/  BPT.TRAP 0x1 ;  /* 0x000000040000795c */ /* 0x000fe20000300000 */
.L_x_123:
        /* <DEDUP_REMOVED lines=15> */
.L_x_120:
[----:B------:R-:W-:Y:S05]  /*b980*/  BSYNC B1 ;  /* 0x0000000000017941 */ /* 0x000fea0003800000 */
.L_x_119:
[----:B------:R-:W-:Y:S01]  /*b990*/  ISETP.LT.OR P4, PT, R4, 0x8, !P3 ;  /* 0x000000080400780c */ /* 0x000fe20005f81670 */
[----:B------:R-:W-:-:S12]  /*b9a0*/  BSSY B1, `(.L_x_124) ;  /* 0x000001c000017945 */ /* 0x000fd80003800000 */
[----:B------:R-:W-:Y:S05]  /*b9b0*/  @P4 BRA `(.L_x_125) ;  /* 0x0000000000684947 */ /* 0x000fea0003800000 */
[----:B------:R-:W1:Y:S01]  /*b9c0*/  S2R R6, SR_CgaCtaId ;  /* 0x0000000000067919 */ /* 0x000e620000008800 */
[----:B------:R-:W-:Y:S01]  /*b9d0*/  MOV R5, 0x400 ;  /* 0x0000040000057802 */ /* 0x000fe20000000f00 */
[----:B------:R-:W-:Y:S01]  /*b9e0*/  ULDC.64 UR6, c[0x0][0x198] ;  /* 0x0000660000067ab9 */ /* 0x000fe20000000a00 */
[C---:B------:R-:W-:Y:S01]  /*b9f0*/  R2UR UR26, R9.reuse ;  /* 0x00000000091a72ca */ /* 0x040fe200000e0000 */
[----:B------:R-:W-:Y:S01]  /*ba00*/  UIADD3 UR6, UP0, UR6, 0x5f0, URZ ;  /* 0x000005f006067890 */ /* 0x000fe2000ff1e03f */
[----:B------:R-:W-:Y:S01]  /*ba10*/  VIADD R9, R9, 0x1 ;  /* 0x0000000109097836 */ /* 0x000fe20000000000 */
[----:B------:R-:W-:Y:S01]  /*ba20*/  UMOV UR8, 0x0 ;  /* 0x0000000000087882 */ /* 0x000fe20000000000 */
[----:B------:R-:W-:Y:S01]  /*ba30*/  UMOV UR9, 0x10000000 ;  /* 0x1000000000097882 */ /* 0x000fe20000000000 */
[----:B------:R-:W-:Y:S01]  /*ba40*/  UIADD3.X UR7, URZ, UR7, URZ, UP0, !UPT ;  /* 0x000000073f077290 */ /* 0x000fe200087fe43f */
[----:B------:R-:W-:Y:S01]  /*ba50*/  UMOV UR27, UR20 ;  /* 0x00000014001b7c82 */ /* 0x000fe20008000000 */
[----:B------:R-:W-:-:S06]  /*ba60*/  UMOV UR28, UR21 ;  /* 0x00000015001c7c82 */ /* 0x000fcc0008000000 */
[----:B------:R-:W-:Y:S01]  /*ba70*/  USHF.L.U32 UR26, UR26, 0x7, URZ ;  /* 0x000000071a1a7899 */ /* 0x000fe2000800063f */
[----:B-1----:R-:W-:-:S05]  /*ba80*/  LEA R5, R6, R5, 0x18 ;  /* 0x0000000506057211 */ /* 0x002fca00078ec0ff */
[C-C-:B------:R-:W-:Y:S02]  /*ba90*/  IMAD R6, R2.reuse, 0x8, R5.reuse ;  /* 0x0000000802067824 */ /* 0x140fe400078e0205 */
[C---:B------:R-:W-:Y:S02]  /*baa0*/  IMAD R5, R2.reuse, 0x200, R5 ;  /* 0x0000020002057824 */ /* 0x040fe400078e0205 */
[----:B------:R-:W-:Y:S01]  /*bab0*/  VIADD R2, R2, 0x1 ;  /* 0x0000000102027836 */ /* 0x000fe20000000000 */
[----:B------:R-:W-:Y:S02]  /*bac0*/  R2UR UR25, R6 ;  /* 0x00000000061972ca */ /* 0x000fe400000e0000 */
[----:B------:R-:W-:Y:S02]  /*bad0*/  R2UR UR24, R5 ;  /* 0x00000000051872ca */ /* 0x000fe400000e0000 */
[----:B------:R-:W-:-:S04]  /*bae0*/  ISETP.NE.AND P4, PT, R2, 0x4, PT ;  /* 0x000000040200780c */ /* 0x000fc80003f85270 */
[----:B------:R-:W-:Y:S02]  /*baf0*/  SEL R6, RZ, 0x1, P4 ;  /* 0x00000001ff067807 */ /* 0x000fe40002000000 */
[----:B------:R-:W-:Y:S02]  /*bb00*/  SEL R2, R2, RZ, P4 ;  /* 0x000000ff02027207 */ /* 0x000fe40002000000 */
[----:B------:R-:W-:Y:S01]  /*bb10*/  LOP3.LUT R3, R3, R6, RZ, 0x3c, !PT ;  /* 0x0000000603037212 */ /* 0x000fe200078e3cff */
[----:B------:R-:W-:Y:S02]  /*bb20*/  UIADD3 UR25, UR25, 0x30800, URZ ;  /* 0x0003080019197890 */ /* 0x000fe4000fffe03f */
[----:B------:R-:W-:-:S09]  /*bb30*/  UIADD3 UR24, UR24, 0x30000, URZ ;  /* 0x0003000018187890 */ /* 0x000fd2000fffe03f */
[----:B------:R1:W-:Y:S02]  /*bb40*/  UTMALDG.3D [UR24], [UR6], desc[UR8] ;  /* 0x00000818060075b4 */ /* 0x0003e40008011000 */
[----:B-1----:R-:W-:Y:S01]  /*bb50*/  NOP ;  /* 0x0000000000007918 */ /* 0x002fe20000000000 */
.L_x_125:
[----:B------:R-:W-:Y:S05]  /*bb60*/  BSYNC B1 ;  /* 0x0000000000017941 */ /* 0x000fea0003800000 */
.L_x_124:
[C---:B------:R-:W-:Y:S01]  /*bb70*/  ISETP.GT.AND P4, PT, R4.reuse, 0x8, PT ;  /* 0x000000080400780c */ /* 0x040fe20003f84270 */
[----:B------:R-:W-:-:S12]  /*bb80*/  VIADD R4, R4, 0xfffffffc ;  /* 0xfffffffc04047836 */ /* 0x000fd80000000000 */
[----:B------:R-:W-:Y:S05]  /*bb90*/  @P4 BRA `(.L_x_126) ;  /* 0xfffffff400fc4947 */ /* 0x000fea000383ffff */
[----:B------:R-:W-:Y:S05]  /*bba0*/  BSYNC B0 ;  /* 0x0000000000007941 */ /* 0x000fea0003800000 */
.L_x_111:
[----:B------:R-:W-:Y:S05]  /*bbb0*/  EXIT ;  /* 0x000000000000794d */ /* 0x000fea0003800000 */
.L_x_15:
[----:B--2---:R-:W-:-:S04]  /*bbc0*/  IMAD.U32 R3, RZ, RZ, UR8 ;  /* 0x00000008ff037e24 */ /* 0x004fc8000f8e00ff */
[----:B------:R2:W3:Y:S03]  /*bbd0*/  SYNCS.PHASECHK.TRANS64.TRYWAIT P1, [R3+URZ+0x30840], R2 ;  /* 0x03084002030075a7 */ /* 0x0004e6000802017f */
[----:B---3--:R-:W-:Y:S05]  /*bbe0*/  @!P1 NANOSLEEP.SYNCS 0x989680 ;  /* 0x009896800000995d */ /* 0x008fea0003900000 */
[----:B------:R-:W3:Y:S02]  /*bbf0*/  @!P1 SYNCS.PHASECHK.TRANS64 P1, [R3+URZ+0x30840], R2 ;  /* 0x03084002030095a7 */ /* 0x000ee4000802007f */
[----:B---3--:R-:W-:Y:S05]  /*bc00*/  @!P1 BRA `(.L_x_15) ;  /* 0xfffffffc00ec9947 */ /* 0x008fea000383ffff */
[----:B------:R-:W-:Y:S05]  /*bc10*/  BRA `(.L_x_127) ;  /* 0xffffff5000847947 */ /* 0x000fea000383ffff */
.L_x_17:
[----:B--2---:R-:W-:-:S04]  /*bc20*/  IMAD.U32 R5, RZ, RZ, UR8 ;  /* 0x00000008ff057e24 */ /* 0x004fc8000f8e00ff */
[----:B------:R2:W3:Y:S03]  /*bc30*/  SYNCS.PHASECHK.TRANS64.TRYWAIT P1, [R5+URZ+0x30848], R2 ;  /* 0x03084802050075a7 */ /* 0x0004e6000802017f */
[----:B---3--:R-:W-:Y:S05]  /*bc40*/  @!P1 NANOSLEEP.SYNCS 0x989680 ;  /* 0x009896800000995d */ /* 0x008fea0003900000 */
[----:B------:R-:W3:Y:S02]  /*bc50*/  @!P1 SYNCS.PHASECHK.TRANS64 P1, [R5+URZ+0x30848], R2 ;  /* 0x03084802050095a7 */ /* 0x000ee4000802007f */
[----:B---3--:R-:W-:Y:S05]  /*bc60*/  @!P1 BRA `(.L_x_17) ;  /* 0xfffffffc00ec9947 */ /* 0x008fea000383ffff */
[----:B------:R-:W-:Y:S05]  /*bc70*/  BRA `(.L_x_128) ;  /* 0xffffff5000907947 */ /* 0x000fea000383ffff */
.L_x_20:
[----:B-1----:R-:W-:-:S04]  /*bc80*/  IMAD.U32 R5, RZ, RZ, UR14 ;  /* 0x0000000eff057e24 */ /* 0x002fc8000f8e00ff */
[----:B------:R1:W2:Y:S03]  /*bc90*/  SYNCS.PHASECHK.TRANS64.TRYWAIT P1, [R5+URZ+0x30800], R4 ;  /* 0x03080004050075a7 */ /* 0x0002a6000802017f */
[----:B--2---:R-:W-:Y:S05]  /*bca0*/  @!P1 NANOSLEEP.SYNCS 0x989680 ;  /* 0x009896800000995d */ /* 0x004fea0003900000 */
[----:B------:R-:W2:Y:S02]  /*bcb0*/  @!P1 SYNCS.PHASECHK.TRANS64 P1, [R5+URZ+0x30800], R4 ;  /* 0x03080004050095a7 */ /* 0x000ea4000802007f */
[----:B--2---:R-:W-:Y:S05]  /*bcc0*/  @!P1 BRA `(.L_x_20) ;  /* 0xfffffffc00ec9947 */ /* 0x004fea000383ffff */
[----:B------:R-:W-:Y:S05]  /*bcd0*/  BRA `(.L_x_129) ;  /* 0xffffff5400b87947 */ /* 0x000fea000383ffff */
.L_x_22:
[----:B-1----:R-:W-:-:S04]  /*bce0*/  IMAD.U32 R5, RZ, RZ, UR15 ;  /* 0x0000000fff057e24 */ /* 0x002fc8000f8e00ff */
[----:B------:R1:W2:Y:S03]  /*bcf0*/  SYNCS.PHASECHK.TRANS64.TRYWAIT P1, [R5+URZ+0x30800], R4 ;  /* 0x03080004050075a7 */ /* 0x0002a6000802017f */
[----:B--2---:R-:W-:Y:S05]  /*bd00*/  @!P1 NANOSLEEP.SYNCS 0x989680 ;  /* 0x009896800000995d */ /* 0x004fea0003900000 */
[----:B------:R-:W2:Y:S02]  /*bd10*/  @!P1 SYNCS.PHASECHK.TRANS64 P1, [R5+URZ+0x30800], R4 ;  /* 0x03080004050095a7 */ /* 0x000ea4000802007f */
[----:B--2---:R-:W-:Y:S05]  /*bd20*/  @!P1 BRA `(.L_x_22) ;  /* 0xfffffffc00ec9947 */ /* 0x004fea000383ffff */
[----:B------:R-:W-:Y:S05]  /*bd30*/  BRA `(.L_x_130) ;  /* 0xffffff5800647947 */ /* 0x000fea000383ffff */
.L_x_23:
[----:B-1----:R-:W-:-:S04]  /*bd40*/  MOV R5, UR14 ;  /* 0x0000000e00057c02 */ /* 0x002fc80008000f00 */
[----:B------:R1:W2:Y:S03]  /*bd50*/  SYNCS.PHASECHK.TRANS64.TRYWAIT P1, [R5+URZ], R8 ;  /* 0x00000008050075a7 */ /* 0x0002a6000802017f */
[----:B--2---:R-:W-:Y:S05]  /*bd60*/  @!P1 NANOSLEEP.SYNCS 0x989680 ;  /* 0x009896800000995d */ /* 0x004fea0003900000 */
[----:B------:R-:W2:Y:S02]  /*bd70*/  @!P1 SYNCS.PHASECHK.TRANS64 P1, [R5+URZ], R8 ;  /* 0x00000008050095a7 */ /* 0x000ea4000802007f */
[----:B--2---:R-:W-:Y:S05]  /*bd80*/  @!P1 BRA `(.L_x_23) ;  /* 0xfffffffc00ec9947 */ /* 0x004fea000383ffff */
[----:B------:R-:W-:Y:S05]  /*bd90*/  BRA `(.L_x_131) ;  /* 0xffffff6400907947 */ /* 0x000fea000383ffff */
.L_x_25:
[----:B-1----:R-:W-:-:S04]  /*bda0*/  IMAD.U32 R23, RZ, RZ, UR14 ;  /* 0x0000000eff177e24 */ /* 0x002fc8000f8e00ff */
[----:B------:R1:W2:Y:S03]  /*bdb0*/  SYNCS.PHASECHK.TRANS64.TRYWAIT P1, [R23+URZ+0x308a0], R4 ;  /* 0x0308a004170075a7 */ /* 0x0002a6000802017f */
[----:B--2---:R-:W-:Y:S05]  /*bdc0*/  @!P1 NANOSLEEP.SYNCS 0x989680 ;  /* 0x009896800000995d */ /* 0x004fea0003900000 */
[----:B------:R-:W2:Y:S02]  /*bdd0*/  @!P1 SYNCS.PHASECHK.TRANS64 P1, [R23+URZ+0x308a0], R4 ;  /* 0x0308a004170095a7 */ /* 0x000ea4000802007f */
[----:B--2---:R-:W-:Y:S05]  /*bde0*/  @!P1 BRA `(.L_x_25) ;  /* 0xfffffffc00ec9947 */ /* 0x004fea000383ffff */
[----:B------:R-:W-:Y:S05]  /*bdf0*/  BRA `(.L_x_24) ;  /* 0xffffff8c00f87947 */ /* 0x000fea000383ffff */
.L_x_29:
[----:B-12---:R-:W-:-:S04]  /*be00*/  IMAD.U32 R5, RZ, RZ, UR14 ;  /* 0x0000000eff057e24 */ /* 0x006fc8000f8e00ff */
[----:B------:R1:W2:Y:S03]  /*be10*/  SYNCS.PHASECHK.TRANS64.TRYWAIT P1, [R5+URZ+0x30890], R4 ;  /* 0x03089004050075a7 */ /* 0x0002a6000802017f */
[----:B--2---:R-:W-:Y:S05]  /*be20*/  @!P1 NANOSLEEP.SYNCS 0x989680 ;  /* 0x009896800000995d */ /* 0x004fea0003900000 */
[----:B------:R-:W2:Y:S02]  /*be30*/  @!P1 SYNCS.PHASECHK.TRANS64 P1, [R5+URZ+0x30890], R4 ;  /* 0x03089004050095a7 */ /* 0x000ea4000802007f */
[----:B--2---:R-:W-:Y:S05]  /*be40*/  @!P1 BRA `(.L_x_29) ;  /* 0xfffffffc00ec9947 */ /* 0x004fea000383ffff */
[----:B------:R-:W-:Y:S05]  /*be50*/  BRA `(.L_x_132) ;  /* 0xffffff9400c87947 */ /* 0x000fea000383ffff */
.L_x_32:
[----:B-12---:R-:W-:-:S04]  /*be60*/  IMAD.U32 R5, RZ, RZ, UR14 ;  /* 0x0000000eff057e24 */ /* 0x006fc8000f8e00ff */
[----:B------:R1:W2:Y:S03]  /*be70*/  SYNCS.PHASECHK.TRANS64.TRYWAIT P1, [R5+URZ], R4 ;  /* 0x00000004050075a7 */ /* 0x0002a6000802017f */
[----:B--2---:R-:W-:Y:S05]  /*be80*/  @!P1 NANOSLEEP.SYNCS 0x989680 ;  /* 0x009896800000995d */ /* 0x004fea0003900000 */
[----:B------:R-:W2:Y:S02]  /*be90*/  @!P1 SYNCS.PHASECHK.TRANS64 P1, [R5+URZ], R4 ;  /* 0x00000004050095a7 */ /* 0x000ea4000802007f */
[----:B--2---:R-:W-:Y:S05]  /*bea0*/  @!P1 BRA `(.L_x_32) ;  /* 0xfffffffc00ec9947 */ /* 0x004fea000383ffff */
[----:B------:R-:W-:Y:S05]  /*beb0*/  BRA `(.L_x_133) ;  /* 0xffffff9400d87947 */ /* 0x000fea000383ffff */
.L_x_34:
[----:B-1----:R-:W-:-:S04]  /*bec0*/  IMAD.U32 R5, RZ, RZ, UR18 ;  /* 0x00000012ff057e24 */ /* 0x002fc8000f8e00ff */
[----:B------:R1:W2:Y:S03]  /*bed0*/  SYNCS.PHASECHK.TRANS64.TRYWAIT P2, [R5+URZ+0x30890], R4 ;  /* 0x03089004050075a7 */ /* 0x0002a6000804017f */
[----:B--2---:R-:W-:Y:S05]  /*bee0*/  @!P2 NANOSLEEP.SYNCS 0x989680 ;  /* 0x009896800000a95d */ /* 0x004fea0003900000 */
[----:B------:R-:W2:Y:S02]  /*bef0*/  @!P2 SYNCS.PHASECHK.TRANS64 P2, [R5+URZ+0x30890], R4 ;  /* 0x030890040500a5a7 */ /* 0x000ea4000804007f */
[----:B--2---:R-:W-:Y:S05]  /*bf00*/  @!P2 BRA `(.L_x_34) ;  /* 0xfffffffc00eca947 */ /* 0x004fea000383ffff */
[----:B------:R-:W-:Y:S05]  /*bf10*/  BRA `(.L_x_134) ;  /* 0xffffffa000987947 */ /* 0x000fea000383ffff */
.L_x_46:
[----:B--2---:R-:W-:-:S04]  /*bf20*/  IMAD.U32 R3, RZ, RZ, UR4 ;  /* 0x00000004ff037e24 */ /* 0x004fc8000f8e00ff */
[----:B------:R2:W3:Y:S03]  /*bf30*/  SYNCS.PHASECHK.TRANS64.TRYWAIT P0, [R3+URZ+0x30890], R0 ;  /* 0x03089000030075a7 */ /* 0x0004e6000800017f */
[----:B---3--:R-:W-:Y:S05]  /*bf40*/  @!P0 NANOSLEEP.SYNCS 0x989680 ;  /* 0x009896800000895d */ /* 0x008fea0003900000 */
[----:B------:R-:W3:Y:S02]  /*bf50*/  @!P0 SYNCS.PHASECHK.TRANS64 P0, [R3+URZ+0x30890], R0 ;  /* 0x03089000030085a7 */ /* 0x000ee4000800007f */
[----:B---3--:R-:W-:Y:S05]  /*bf60*/  @!P0 BRA `(.L_x_46) ;  /* 0xfffffffc00ec8947 */ /* 0x008fea000383ffff */
[----:B------:R-:W-:Y:S05]  /*bf70*/  BRA `(.L_x_135) ;  /* 0xffffffb400607947 */ /* 0x000fea000383ffff */
.L_x_48:
[----:B--2---:R-:W-:-:S04]  /*bf80*/  IMAD.U32 R3, RZ, RZ, UR6 ;  /* 0x00000006ff037e24 */ /* 0x004fc8000f8e00ff */
[----:B------:R2:W3:Y:S03]  /*bf90*/  SYNCS.PHASECHK.TRANS64.TRYWAIT P0, [R3+URZ+0x30890], R0 ;  /* 0x03089000030075a7 */ /* 0x0004e6000800017f */
[----:B---3--:R-:W-:Y:S05]  /*bfa0*/  @!P0 NANOSLEEP.SYNCS 0x989680 ;  /* 0x009896800000895d */ /* 0x008fea0003900000 */
[----:B------:R-:W3:Y:S02]  /*bfb0*/  @!P0 SYNCS.PHASECHK.TRANS64 P0, [R3+URZ+0x30890], R0 ;  /* 0x03089000030085a7 */ /* 0x000ee4000800007f */
[----:B---3--:R-:W-:Y:S05]  /*bfc0*/  @!P0 BRA `(.L_x_48) ;  /* 0xfffffffc00ec8947 */ /* 0x008fea000383ffff */
[----:B------:R-:W-:Y:S05]  /*bfd0*/  BRA `(.L_x_136) ;  /* 0xffffffb400787947 */ /* 0x000fea000383ffff */
.L_x_49:
[----:B-1----:R-:W-:-:S04]  /*bfe0*/  IMAD.U32 R3, RZ, RZ, UR4 ;  /* 0x00000004ff037e24 */ /* 0x002fc8000f8e00ff */
[----:B------:R1:W2:Y:S03]  /*bff0*/  SYNCS.PHASECHK.TRANS64.TRYWAIT P0, [R3+URZ+0x308a0], R2 ;  /* 0x0308a002030075a7 */ /* 0x0002a6000800017f */
[----:B--2---:R-:W-:Y:S05]  /*c000*/  @!P0 NANOSLEEP.SYNCS 0x989680 ;  /* 0x009896800000895d */ /* 0x004fea0003900000 */
[----:B------:R-:W2:Y:S02]  /*c010*/  @!P0 SYNCS.PHASECHK.TRANS64 P0, [R3+URZ+0x308a0], R2 ;  /* 0x0308a002030085a7 */ /* 0x000ea4000800007f */
[----:B--2---:R-:W-:Y:S05]  /*c020*/  @!P0 BRA `(.L_x_49) ;  /* 0xfffffffc00ec8947 */ /* 0x004fea000383ffff */
[----:B------:R-:W-:Y:S05]  /*c030*/  BRA `(.L_x_137) ;  /* 0xffffffb400847947 */ /* 0x000fea000383ffff */
.L_x_67:
[----:B-1----:R-:W-:-:S04]  /*c040*/  IMAD.U32 R3, RZ, RZ, UR4 ;  /* 0x00000004ff037e24 */ /* 0x002fc8000f8e00ff */
[----:B------:R1:W2:Y:S03]  /*c050*/  SYNCS.PHASECHK.TRANS64.TRYWAIT P2, [R3+URZ+0x30880], R0 ;  /* 0x03088000030075a7 */ /* 0x0002a6000804017f */
[----:B--2---:R-:W-:Y:S05]  /*c060*/  @!P2 NANOSLEEP.SYNCS 0x989680 ;  /* 0x009896800000a95d */ /* 0x004fea0003900000 */
[----:B------:R-:W2:Y:S02]  /*c070*/  @!P2 SYNCS.PHASECHK.TRANS64 P2, [R3+URZ+0x30880], R0 ;  /* 0x030880000300a5a7 */ /* 0x000ea4000804007f */
[----:B--2---:R-:W-:Y:S05]  /*c080*/  @!P2 BRA `(.L_x_67) ;  /* 0xfffffffc00eca947 */ /* 0x004fea000383ffff */
[----:B------:R-:W-:Y:S05]  /*c090*/  BRA `(.L_x_138) ;  /* 0xffffffc400707947 */ /* 0x000fea000383ffff */
.L_x_71:
[----:B-1----:R-:W-:-:S04]  /*c0a0*/  IMAD.U32 R3, RZ, RZ, UR8 ;  /* 0x00000008ff037e24 */ /* 0x002fc8000f8e00ff */
[----:B------:R1:W2:Y:S03]  /*c0b0*/  SYNCS.PHASECHK.TRANS64.TRYWAIT P2, [R3+URZ+0x30880], R0 ;  /* 0x03088000030075a7 */ /* 0x0002a6000804017f */
[----:B--2---:R-:W-:Y:S05]  /*c0c0*/  @!P2 NANOSLEEP.SYNCS 0x989680 ;  /* 0x009896800000a95d */ /* 0x004fea0003900000 */
[----:B------:R-:W2:Y:S02]  /*c0d0*/  @!P2 SYNCS.PHASECHK.TRANS64 P2, [R3+URZ+0x30880], R0 ;  /* 0x030880000300a5a7 */ /* 0x000ea4000804007f */
[----:B--2---:R-:W-:Y:S05]  /*c0e0*/  @!P2 BRA `(.L_x_71) ;  /* 0xfffffffc00eca947 */ /* 0x004fea000383ffff */
[----:B------:R-:W-:Y:S05]  /*c0f0*/  BRA `(.L_x_139) ;  /* 0xffffffcc00987947 */ /* 0x000fea000383ffff */
.L_x_83:
[----:B-1----:R1:W4:Y:S02]  /*c100*/  SYNCS.PHASECHK.TRANS64.TRYWAIT P0, [R4+URZ+0x30860], R3 ;  /* 0x03086003040075a7 */ /* 0x002324000800017f */
[----:B----4-:R-:W-:Y:S05]  /*c110*/  @!P0 NANOSLEEP.SYNCS 0x989680 ;  /* 0x009896800000895d */ /* 0x010fea0003900000 */
[----:B------:R-:W4:Y:S02]  /*c120*/  @!P0 SYNCS.PHASECHK.TRANS64 P0, [R4+URZ+0x30860], R3 ;  /* 0x03086003040085a7 */ /* 0x000f24000800007f */
[----:B----4-:R-:W-:Y:S05]  /*c130*/  @!P0 BRA `(.L_x_83) ;  /* 0xfffffffc00f08947 */ /* 0x010fea000383ffff */
[----:B------:R-:W-:Y:S05]  /*c140*/  BRA `(.L_x_140) ;  /* 0xffffffe000947947 */ /* 0x000fea000383ffff */
.L_x_88:
[----:B-1----:R1:W2:Y:S02]  /*c150*/  SYNCS.PHASECHK.TRANS64.TRYWAIT P0, [R5+URZ+0x30820], R2 ;  /* 0x03082002050075a7 */ /* 0x0022a4000800017f */
[----:B--2---:R-:W-:Y:S05]  /*c160*/  @!P0 NANOSLEEP.SYNCS 0x989680 ;  /* 0x009896800000895d */ /* 0x004fea0003900000 */
[----:B------:R-:W2:Y:S02]  /*c170*/  @!P0 SYNCS.PHASECHK.TRANS64 P0, [R5+URZ+0x30820], R2 ;  /* 0x03082002050085a7 */ /* 0x000ea4000800007f */
[----:B--2---:R-:W-:Y:S05]  /*c180*/  @!P0 BRA `(.L_x_88) ;  /* 0xfffffffc00f08947 */ /* 0x004fea000383ffff */
[----:B------:R-:W-:Y:S05]  /*c190*/  BRA `(.L_x_141) ;  /* 0xffffffe400147947 */ /* 0x000fea000383ffff */
.L_x_93:
[----:B-1----:R1:W2:Y:S02]  /*c1a0*/  SYNCS.PHASECHK.TRANS64.TRYWAIT P0, [R5+URZ+0x30860], R6 ;  /* 0x03086006050075a7 */ /* 0x0022a4000800017f */
[----:B--2---:R-:W-:Y:S05]  /*c1b0*/  @!P0 NANOSLEEP.SYNCS 0x989680 ;  /* 0x009896800000895d */ /* 0x004fea0003900000 */
[----:B------:R-:W2:Y:S02]  /*c1c0*/  @!P0 SYNCS.PHASECHK.TRANS64 P0, [R5+URZ+0x30860], R6 ;  /* 0x03086006050085a7 */ /* 0x000ea4000800007f */
[----:B--2---:R-:W-:Y:S05]  /*c1d0*/  @!P0 BRA `(.L_x_93) ;  /* 0xfffffffc00f08947 */ /* 0x004fea000383ffff */
[----:B------:R-:W-:Y:S05]  /*c1e0*/  BRA `(.L_x_142) ;  /* 0xffffffe400b47947 */ /* 0x000fea000383ffff */
.L_x_98:
[----:B-1----:R1:W2:Y:S02]  /*c1f0*/  SYNCS.PHASECHK.TRANS64.TRYWAIT P0, [R6+URZ+0x30860], R7 ;  /* 0x03086007060075a7 */ /* 0x0022a4000800017f */
[----:B--2---:R-:W-:Y:S05]  /*c200*/  @!P0 NANOSLEEP.SYNCS 0x989680 ;  /* 0x009896800000895d */ /* 0x004fea0003900000 */
[----:B------:R-:W2:Y:S02]  /*c210*/  @!P0 SYNCS.PHASECHK.TRANS64 P0, [R6+URZ+0x30860], R7 ;  /* 0x03086007060085a7 */ /* 0x000ea4000800007f */
[----:B--2---:R-:W-:Y:S05]  /*c220*/  @!P0 BRA `(.L_x_98) ;  /* 0xfffffffc00f08947 */ /* 0x004fea000383ffff */
[----:B------:R-:W-:Y:S05]  /*c230*/  BRA `(.L_x_143) ;  /* 0xffffffe800407947 */ /* 0x000fea000383ffff */
.L_x_103:
[----:B-1----:R1:W2:Y:S02]  /*c240*/  SYNCS.PHASECHK.TRANS64.TRYWAIT P0, [R6+URZ+0x30820], R9 ;  /* 0x03082009060075a7 */ /* 0x0022a4000800017f */
[----:B--2---:R-:W-:Y:S05]  /*c250*/  @!P0 NANOSLEEP.SYNCS 0x989680 ;  /* 0x009896800000895d */ /* 0x004fea0003900000 */
[----:B------:R-:W2:Y:S02]  /*c260*/  @!P0 SYNCS.PHASECHK.TRANS64 P0, [R6+URZ+0x30820], R9 ;  /* 0x03082009060085a7 */ /* 0x000ea4000800007f */
[----:B--2---:R-:W-:Y:S05]  /*c270*/  @!P0 BRA `(.L_x_103) ;  /* 0xfffffffc00f08947 */ /* 0x004fea000383ffff */
[----:B------:R-:W-:Y:S05]  /*c280*/  BRA `(.L_x_144) ;  /* 0xffffffe800dc7947 */ /* 0x000fea000383ffff */
.L_x_108:
[----:B-1----:R1:W2:Y:S02]  /*c290*/  SYNCS.PHASECHK.TRANS64.TRYWAIT P0, [R6+URZ+0x30860], R5 ;  /* 0x03086005060075a7 */ /* 0x0022a4000800017f */
[----:B--2---:R-:W-:Y:S05]  /*c2a0*/  @!P0 NANOSLEEP.SYNCS 0x989680 ;  /* 0x009896800000895d */ /* 0x004fea0003900000 */
[----:B------:R-:W2:Y:S02]  /*c2b0*/  @!P0 SYNCS.PHASECHK.TRANS64 P0, [R6+URZ+0x30860], R5 ;  /* 0x03086005060085a7 */ /* 0x000ea4000800007f */
[----:B--2---:R-:W-:Y:S05]  /*c2c0*/  @!P0 BRA `(.L_x_108) ;  /* 0xfffffffc00f08947 */ /* 0x004fea000383ffff */
[----:B------:R-:W-:Y:S05]  /*c2d0*/  BRA `(.L_x_145) ;  /* 0xffffffec00887947 */ /* 0x000fea000383ffff */
.L_x_114:
[----:B-1----:R1:W2:Y:S02]  /*c2e0*/  SYNCS.PHASECHK.TRANS64.TRYWAIT P4, [R6+URZ+0x30820], R5 ;  /* 0x03082005060075a7 */ /* 0x0022a4000808017f */
[----:B--2---:R-:W-:Y:S05]  /*c2f0*/  @!P4 NANOSLEEP.SYNCS 0x989680 ;  /* 0x009896800000c95d */ /* 0x004fea0003900000 */
[----:B------:R-:W2:Y:S02]  /*c300*/  @!P4 SYNCS.PHASECHK.TRANS64 P4, [R6+URZ+0x30820], R5 ;  /* 0x030820050600c5a7 */ /* 0x000ea4000808007f */
[----:B--2---:R-:W-:Y:S05]  /*c310*/  @!P4 BRA `(.L_x_114) ;  /* 0xfffffffc00f0c947 */ /* 0x004fea000383ffff */
[----:B------:R-:W-:Y:S05]  /*c320*/  BRA `(.L_x_146) ;  /* 0xfffffff0003c7947 */ /* 0x000fea000383ffff */
.L_x_121:
[----:B-1----:R1:W2:Y:S02]  /*c330*/  SYNCS.PHASECHK.TRANS64.TRYWAIT P4, [R6+URZ+0x30820], R7 ;  /* 0x03082007060075a7 */ /* 0x0022a4000808017f */
[----:B--2---:R-:W-:Y:S05]  /*c340*/  @!P4 NANOSLEEP.SYNCS 0x989680 ;  /* 0x009896800000c95d */ /* 0x004fea0003900000 */
[----:B------:R-:W2:Y:S02]  /*c350*/  @!P4 SYNCS.PHASECHK.TRANS64 P4, [R6+URZ+0x30820], R7 ;  /* 0x030820070600c5a7 */ /* 0x000ea4000808007f */
[----:B--2---:R-:W-:Y:S05]  /*c360*/  @!P4 BRA `(.L_x_121) ;  /* 0xfffffffc00f0c947 */ /* 0x004fea000383ffff */
[----:B------:R-:W-:Y:S05]  /*c370*/  BRA `(.L_x_147) ;  /* 0xfffffff400247947 */ /* 0x000fea000383ffff */
.L_x_148:
[----:B------:R-:W-:-:S00]  /*c380*/  BRA `(.L_x_148) ;  /* 0xfffffffc00fc7947 */ /* 0x000fc0000383ffff */
[----:B------:R-:W-:-:S00]  /*c390*/  NOP ;  /* 0x0000000000007918 */ /* 0x000fc00000000000 */
        /* <DEDUP_REMOVED lines=14> */
.L_x_149:


//--------------------- .nv.global.init           --------------------------
	.section	.nv.global.init,"aw",@progbits
.nv.global.init:
	.type		$str$24,@object
	.size		$str$24,($str$25 - $str$24)
$str$24:
        /*0000*/ 	.byte	0x28, 0x61, 0x64, 0x64, 0x72, 0x65, 0x73, 0x73, 0x20, 0x26, 0x20, 0x6d, 0x61, 0x73, 0x6b, 0x29
        /*0010*/ 	.byte	0x20, 0x3d, 0x3d, 0x20, 0x30, 0x00
	.type		$str$25,@object
	.size		$str$25,(__unnamed_1 - $str$25)
$str$25:
        /*0016*/ 	.byte	0x2f, 0x74, 0x6d, 0x70, 0x2f, 0x63, 0x75, 0x74, 0x6c, 0x61, 0x73, 0x73, 0x5f, 0x73, 0x77, 0x65
        /*0026*/ 	.byte	0x65, 0x70, 0x5f, 0x73, 0x72, 0x63, 0x2f, 0x69, 0x6e, 0x63, 0x6c, 0x75, 0x64, 0x65, 0x2f, 0x63
        /*0036*/ 	.byte	0x75, 0x74, 0x65, 0x2f, 0x70, 0x6f, 0x69, 0x6e, 0x74, 0x65, 0x72, 0x5f, 0x66, 0x6c, 0x61, 0x67
        /*0046*/ 	.byte	0x67, 0x65, 0x64, 0x2e, 0x68, 0x70, 0x70, 0x00
	.type		__unnamed_1,@object
	.size		__unnamed_1,(.L_0 - __unnamed_1)
__unnamed_1:
        /*004e*/ 	.byte	0x61, 0x75, 0x74, 0x6f, 0x20, 0x63, 0x75, 0x74, 0x65, 0x3a, 0x3a, 0x61, 0x73, 0x5f, 0x70, 0x6f
        /* <DEDUP_REMOVED lines=27> */
        /*020e*/ 	.byte	0x3e, 0x3e, 0x3e, 0x3e, 0x3e, 0x5d, 0x00
.L_0:


//--------------------- .nv.shared._ZN7cutlass13device_kernelINS_4fmha6kernel28FmhaKernelTmaWarpSpecializedINS1_10collective33FmhaBwdMainloopTmaWarpSpecializedINS_6half_tEfN4cute5tupleIJNS7_1CILi128EEESA_NS9_ILi64EEEEEENS4_16FusionBwdAdapterINS4_13DefaultFusionEEEJEEENS4_17FmhaBwdEpilogueKVIS6_fNS8_IJSB_SB_SA_EEEEENS2_23TileSchedulerBwdAdapterINS2_23IndividualTileSchedulerEEEJEEEEEvNT_6ParamsE --------------------------
	.section	.nv.shared._ZN7cutlass13device_kernelINS_4fmha6kernel28FmhaKernelTmaWarpSpecializedINS1_10collective33FmhaBwdMainloopTmaWarpSpecializedINS_6half_tEfN4cute5tupleIJNS7_1CILi128EEESA_NS9_ILi64EEEEEENS4_16FusionBwdAdapterINS4_13DefaultFusionEEEJEEENS4_17FmhaBwdEpilogueKVIS6_fNS8_IJSB_SB_SA_EEEEENS2_23TileSchedulerBwdAdapterINS2_23IndividualTileSchedulerEEEJEEEEEvNT_6ParamsE,"aw",@nobits
	.sectionflags	@""
	.align	16
	.zero		1024


//--------------------- .nv.shared.reserved.0     --------------------------
	.section	.nv.shared.reserved.0,"aw",@nobits
	.weak		__nv_reservedSMEM_offset_0_alias
	.size		__nv_reservedSMEM_offset_0_alias, 0, 0
	.other		__nv_reservedSMEM_offset_0_alias,@"STO_CUDA_RESERVED_SHARED STV_DEFAULT"
__nv_reservedSMEM_offset_0_alias:
	.zero		0


//--------------------- .nv.global                --------------------------
	.section	.nv.global,"aw",@nobits
.nv.global:
	.type		_ZN39_INTERNAL_9e447244_4_k_cu_6058f0d8_37404cute1_E,@object
	.size		_ZN39_INTERNAL_9e447244_4_k_cu_6058f0d8_37404cute1_E,(_ZN39_INTERNAL_9e447244_4_k_cu_6058f0d8_37404cuda3std3__45__cpo6cbeginE - _ZN39_INTERNAL_9e447244_4_k_cu_6058f0d8_37404cute1_E)
_ZN39_INTERNAL_9e447244_4_k_cu_6058f0d8_37404cute1_E:
	.zero		1
	.type		_ZN39_INTERNAL_9e447244_4_k_cu_6058f0d8_37404cuda3std3__45__cpo6cbeginE,@object
	.size		_ZN39_INTERNAL_9e447244_4_k_cu_6058f0d8_37404cuda3std3__45__cpo6cbeginE,(_ZN39_INTERNAL_9e447244_4_k_cu_6058f0d8_37404cuda3std3__48in_placeE - _ZN39_INTERNAL_9e447244_4_k_cu_6058f0d8_37404cuda3std3__45__cpo6cbeginE)
_ZN39_INTERNAL_9e447244_4_k_cu_6058f0d8_37404cuda3std3__45__cpo6cbeginE:
	.zero		1
	.type		_ZN39_INTERNAL_9e447244_4_k_cu_6058f0d8_37404cuda3std3__48in_placeE,@object
	.size		_ZN39_INTERNAL_9e447244_4_k_cu_6058f0d8_37404cuda3std3__48in_placeE,(_ZN39_INTERNAL_9e447244_4_k_cu_6058f0d8_37404cuda3std6ranges3__45__cpo9iter_moveE - _ZN39_INTERNAL_9e447244_4_k_cu_6058f0d8_37404cuda3std3__48in_placeE)
_ZN39_INTERNAL_9e447244_4_k_cu_6058f0d8_37404cuda3std3__48in_placeE:
	.zero		1
	.type		_ZN39_INTERNAL_9e447244_4_k_cu_6058f0d8_37404cuda3std6ranges3__45__cpo9iter_moveE,@object
	.size		_ZN39_INTERNAL_9e447244_4_k_cu_6058f0d8_37404cuda3std6ranges3__45__cpo9iter_moveE,(_ZN39_INTERNAL_9e447244_4_k_cu_6058f0d8_37404cuda3std3__45__cpo5beginE - _ZN39_INTERNAL_9e447244_4_k_cu_6058f0d8_37404cuda3std6ranges3__45__cpo9iter_moveE)
_ZN39_INTERNAL_9e447244_4_k_cu_6058f0d8_37404cuda3std6ranges3__45__cpo9iter_moveE:
	.zero		1
	.type		_ZN39_INTERNAL_9e447244_4_k_cu_6058f0d8_37404cuda3std3__45__cpo5beginE,@object
	.size		_ZN39_INTERNAL_9e447244_4_k_cu_6058f0d8_37404cuda3std3__45__cpo5beginE,(_ZN39_INTERNAL_9e447244_4_k_cu_6058f0d8_37404cuda3std3__441_GLOBAL__N__9e447244_4_k_cu_6058f0d8_37406ignoreE - _ZN39_INTERNAL_9e447244_4_k_cu_6058f0d8_37404cuda3std3__45__cpo5beginE)
_ZN39_INTERNAL_9e447244_4_k_cu_6058f0d8_37404cuda3std3__45__cpo5beginE:
	.zero		1
	.type		_ZN39_INTERNAL_9e447244_4_k_cu_6058f0d8_37404cuda3std3__441_GLOBAL__N__9e447244_4_k_cu_6058f0d8_37406ignoreE,@object
	.size		_ZN39_INTERNAL_9e447244_4_k_cu_6058f0d8_37404cuda3std3__441_GLOBAL__N__9e447244_4_k_cu_6058f0d8_37406ignoreE,(_ZN39_INTERNAL_9e447244_4_k_cu_6058f0d8_37404cute7productE - _ZN39_INTERNAL_9e447244_4_k_cu_6058f0d8_37404cuda3std3__441_GLOBAL__N__9e447244_4_k_cu_6058f0d8_37406ignoreE)
_ZN39_INTERNAL_9e447244_4_k_cu_6058f0d8_37404cuda3std3__441_GLOBAL__N__9e447244_4_k_cu_6058f0d8_37406ignoreE:
	.zero		1
	.type		_ZN39_INTERNAL_9e447244_4_k_cu_6058f0d8_37404cute7productE,@object
	.size		_ZN39_INTERNAL_9e447244_4_k_cu_6058f0d8_37404cute7productE,(_ZN39_INTERNAL_9e447244_4_k_cu_6058f0d8_37404cuda3std3__45__cpo3endE - _ZN39_INTERNAL_9e447244_4_k_cu_6058f0d8_37404cute7productE)
_ZN39_INTERNAL_9e447244_4_k_cu_6058f0d8_37404cute7productE:
	.zero		1
	.type		_ZN39_INTERNAL_9e447244_4_k_cu_6058f0d8_37404cuda3std3__45__cpo3endE,@object
	.size		_ZN39_INTERNAL_9e447244_4_k_cu_6058f0d8_37404cuda3std3__45__cpo3endE,(_ZN39_INTERNAL_9e447244_4_k_cu_6058f0d8_37404cuda3std3__419piecewise_constructE - _ZN39_INTERNAL_9e447244_4_k_cu_6058f0d8_37404cuda3std3__45__cpo3endE)
_ZN39_INTERNAL_9e447244_4_k_cu_6058f0d8_37404cuda3std3__45__cpo3endE:
	.zero		1
	.type		_ZN39_INTERNAL_9e447244_4_k_cu_6058f0d8_37404cuda3std3__419piecewise_constructE,@object
	.size		_ZN39_INTERNAL_9e447244_4_k_cu_6058f0d8_37404cuda3std3__419piecewise_constructE,(_ZN39_INTERNAL_9e447244_4_k_cu_6058f0d8_37404cuda3std3__45__cpo4cendE - _ZN39_INTERNAL_9e447244_4_k_cu_6058f0d8_37404cuda3std3__419piecewise_constructE)
_ZN39_INTERNAL_9e447244_4_k_cu_6058f0d8_37404cuda3std3__419piecewise_constructE:
	.zero		1
	.type		_ZN39_INTERNAL_9e447244_4_k_cu_6058f0d8_37404cuda3std3__45__cpo4cendE,@object
	.size		_ZN39_INTERNAL_9e447244_4_k_cu_6058f0d8_37404cuda3std3__45__cpo4cendE,(_ZN39_INTERNAL_9e447244_4_k_cu_6058f0d8_37404cuda3std6ranges3__45__cpo4swapE - _ZN39_INTERNAL_9e447244_4_k_cu_6058f0d8_37404cuda3std3__45__cpo4cendE)
_ZN39_INTERNAL_9e447244_4_k_cu_6058f0d8_37404cuda3std3__45__cpo4cendE:
	.zero		1
	.type		_ZN39_INTERNAL_9e447244_4_k_cu_6058f0d8_37404cuda3std6ranges3__45__cpo4swapE,@object
	.size		_ZN39_INTERNAL_9e447244_4_k_cu_6058f0d8_37404cuda3std6ranges3__45__cpo4swapE,(.L_8 - _ZN39_INTERNAL_9e447244_4_k_cu_6058f0d8_37404cuda3std6ranges3__45__cpo4swapE)
_ZN39_INTERNAL_9e447244_4_k_cu_6058f0d8_37404cuda3std6ranges3__45__cpo4swapE:
	.zero		1
.L_8:


//--------------------- .nv.constant0._ZN7cutlass13device_kernelINS_4fmha6kernel28FmhaKernelTmaWarpSpecializedINS1_10collective33FmhaBwdMainloopTmaWarpSpecializedINS_6half_tEfN4cute5tupleIJNS7_1CILi128EEESA_NS9_ILi64EEEEEENS4_16FusionBwdAdapterINS4_13DefaultFusionEEEJEEENS4_17FmhaBwdEpilogueKVIS6_fNS8_IJSB_SB_SA_EEEEENS2_23TileSchedulerBwdAdapterINS2_23IndividualTileSchedulerEEEJEEEEEvNT_6ParamsE --------------------------
	.section	.nv.constant0._ZN7cutlass13device_kernelINS_4fmha6kernel28FmhaKernelTmaWarpSpecializedINS1_10collective33FmhaBwdMainloopTmaWarpSpecializedINS_6half_tEfN4cute5tupleIJNS7_1CILi128EEESA_NS9_ILi64EEEEEENS4_16FusionBwdAdapterINS4_13DefaultFusionEEEJEEENS4_17FmhaBwdEpilogueKVIS6_fNS8_IJSB_SB_SA_EEEEENS2_23TileSchedulerBwdAdapterINS2_23IndividualTileSchedulerEEEJEEEEEvNT_6ParamsE,"a",@progbits
	.sectionflags	@""
	.align	4
.nv.constant0._ZN7cutlass13device_kernelINS_4fmha6kernel28FmhaKernelTmaWarpSpecializedINS1_10collective33FmhaBwdMainloopTmaWarpSpecializedINS_6half_tEfN4cute5tupleIJNS7_1CILi128EEESA_NS9_ILi64EEEEEENS4_16FusionBwdAdapterINS4_13DefaultFusionEEEJEEENS4_17FmhaBwdEpilogueKVIS6_fNS8_IJSB_SB_SA_EEEEENS2_23TileSchedulerBwdAdapterINS2_23IndividualTileSchedulerEEEJEEEEEvNT_6ParamsE:
	.zero		4352


//--------------------- SYMBOLS --------------------------

	.type		.nv.reservedSmem.offset0,@object
	.size		.nv.reservedSmem.offset0,0x4
	.type		__assertfail,@function
